//
// Generated by NVIDIA NVVM Compiler
//
// Compiler Build ID: CL-36424714
// Cuda compilation tools, release 13.0, V13.0.88
// Based on NVVM 20.0.0
//

.version 9.0
.target sm_100
.address_size 64

	// .globl	_Z7KWarmUpv

.visible .entry _Z7KWarmUpv()
{


	ret;

}
	// .globl	_Z14ENC_RotatePermPKhPhPKiS3_
.visible .entry _Z14ENC_RotatePermPKhPhPKiS3_(
	.param .u64 .ptr .align 1 _Z14ENC_RotatePermPKhPhPKiS3__param_0,
	.param .u64 .ptr .align 1 _Z14ENC_RotatePermPKhPhPKiS3__param_1,
	.param .u64 .ptr .align 1 _Z14ENC_RotatePermPKhPhPKiS3__param_2,
	.param .u64 .ptr .align 1 _Z14ENC_RotatePermPKhPhPKiS3__param_3
)
{
	.reg .b16 	%rs<3>;
	.reg .b32 	%r<17>;
	.reg .b64 	%rd<17>;

	ld.param.u64 	%rd1, [_Z14ENC_RotatePermPKhPhPKiS3__param_0];
	ld.param.u64 	%rd2, [_Z14ENC_RotatePermPKhPhPKiS3__param_1];
	ld.param.u64 	%rd3, [_Z14ENC_RotatePermPKhPhPKiS3__param_2];
	ld.param.u64 	%rd4, [_Z14ENC_RotatePermPKhPhPKiS3__param_3];
	cvta.to.global.u64 	%rd5, %rd2;
	cvta.to.global.u64 	%rd6, %rd1;
	cvta.to.global.u64 	%rd7, %rd4;
	cvta.to.global.u64 	%rd8, %rd3;
	mov.u32 	%r1, %ctaid.y;
	mul.wide.u32 	%rd9, %r1, 4;
	add.s64 	%rd10, %rd8, %rd9;
	ld.global.nc.u32 	%r2, [%rd10];
	mov.u32 	%r3, %ctaid.x;
	add.s32 	%r4, %r2, %r3;
	mov.u32 	%r5, %nctaid.x;
	rem.u32 	%r6, %r4, %r5;
	mul.wide.u32 	%rd11, %r6, 4;
	add.s64 	%rd12, %rd7, %rd11;
	ld.global.nc.u32 	%r7, [%rd12];
	mov.u32 	%r8, %nctaid.y;
	mad.lo.s32 	%r9, %r8, %r3, %r1;
	mov.u32 	%r10, %ntid.x;
	mov.u32 	%r11, %tid.x;
	mad.lo.s32 	%r12, %r9, %r10, %r11;
	add.s32 	%r13, %r7, %r1;
	rem.u32 	%r14, %r13, %r8;
	mad.lo.s32 	%r15, %r6, %r8, %r14;
	mad.lo.s32 	%r16, %r15, %r10, %r11;
	cvt.s64.s32 	%rd13, %r12;
	add.s64 	%rd14, %rd6, %rd13;
	ld.global.nc.u8 	%rs1, [%rd14];
	cvt.u16.u8 	%rs2, %rs1;
	cvt.s64.s32 	%rd15, %r16;
	add.s64 	%rd16, %rd5, %rd15;
	st.global.u8 	[%rd16], %rs2;
	ret;

}
	// .globl	_Z14DEC_RotatePermPKhPhPKiS3_
.visible .entry _Z14DEC_RotatePermPKhPhPKiS3_(
	.param .u64 .ptr .align 1 _Z14DEC_RotatePermPKhPhPKiS3__param_0,
	.param .u64 .ptr .align 1 _Z14DEC_RotatePermPKhPhPKiS3__param_1,
	.param .u64 .ptr .align 1 _Z14DEC_RotatePermPKhPhPKiS3__param_2,
	.param .u64 .ptr .align 1 _Z14DEC_RotatePermPKhPhPKiS3__param_3
)
{
	.reg .b16 	%rs<3>;
	.reg .b32 	%r<17>;
	.reg .b64 	%rd<17>;

	ld.param.u64 	%rd1, [_Z14DEC_RotatePermPKhPhPKiS3__param_0];
	ld.param.u64 	%rd2, [_Z14DEC_RotatePermPKhPhPKiS3__param_1];
	ld.param.u64 	%rd3, [_Z14DEC_RotatePermPKhPhPKiS3__param_2];
	ld.param.u64 	%rd4, [_Z14DEC_RotatePermPKhPhPKiS3__param_3];
	cvta.to.global.u64 	%rd5, %rd2;
	cvta.to.global.u64 	%rd6, %rd1;
	cvta.to.global.u64 	%rd7, %rd4;
	cvta.to.global.u64 	%rd8, %rd3;
	mov.u32 	%r1, %ctaid.y;
	mul.wide.u32 	%rd9, %r1, 4;
	add.s64 	%rd10, %rd8, %rd9;
	ld.global.nc.u32 	%r2, [%rd10];
	mov.u32 	%r3, %ctaid.x;
	add.s32 	%r4, %r2, %r3;
	mov.u32 	%r5, %nctaid.x;
	rem.u32 	%r6, %r4, %r5;
	mul.wide.u32 	%rd11, %r6, 4;
	add.s64 	%rd12, %rd7, %rd11;
	ld.global.nc.u32 	%r7, [%rd12];
	mov.u32 	%r8, %nctaid.y;
	mad.lo.s32 	%r9, %r8, %r3, %r1;
	mov.u32 	%r10, %ntid.x;
	mov.u32 	%r11, %tid.x;
	mad.lo.s32 	%r12, %r9, %r10, %r11;
	add.s32 	%r13, %r7, %r1;
	rem.u32 	%r14, %r13, %r8;
	mad.lo.s32 	%r15, %r6, %r8, %r14;
	mad.lo.s32 	%r16, %r15, %r10, %r11;
	cvt.s64.s32 	%rd13, %r16;
	add.s64 	%rd14, %rd6, %rd13;
	ld.global.nc.u8 	%rs1, [%rd14];
	cvt.u16.u8 	%rs2, %rs1;
	cvt.s64.s32 	%rd15, %r12;
	add.s64 	%rd16, %rd5, %rd15;
	st.global.u8 	[%rd16], %rs2;
	ret;

}
	// .globl	_Z7DIFF_TDPKhPhPKdS3_id
.visible .entry _Z7DIFF_TDPKhPhPKdS3_id(
	.param .u64 .ptr .align 1 _Z7DIFF_TDPKhPhPKdS3_id_param_0,
	.param .u64 .ptr .align 1 _Z7DIFF_TDPKhPhPKdS3_id_param_1,
	.param .u64 .ptr .align 1 _Z7DIFF_TDPKhPhPKdS3_id_param_2,
	.param .u64 .ptr .align 1 _Z7DIFF_TDPKhPhPKdS3_id_param_3,
	.param .u32 _Z7DIFF_TDPKhPhPKdS3_id_param_4,
	.param .f64 _Z7DIFF_TDPKhPhPKdS3_id_param_5
)
{
	.reg .pred 	%p<10>;
	.reg .b16 	%rs<61>;
	.reg .b32 	%r<45>;
	.reg .b64 	%rd<49>;
	.reg .b64 	%fd<184>;

	ld.param.u64 	%rd5, [_Z7DIFF_TDPKhPhPKdS3_id_param_0];
	ld.param.u64 	%rd6, [_Z7DIFF_TDPKhPhPKdS3_id_param_1];
	ld.param.u64 	%rd7, [_Z7DIFF_TDPKhPhPKdS3_id_param_2];
	ld.param.u64 	%rd8, [_Z7DIFF_TDPKhPhPKdS3_id_param_3];
	ld.param.u32 	%r16, [_Z7DIFF_TDPKhPhPKdS3_id_param_4];
	ld.param.f64 	%fd17, [_Z7DIFF_TDPKhPhPKdS3_id_param_5];
	cvta.to.global.u64 	%rd1, %rd6;
	cvta.to.global.u64 	%rd2, %rd5;
	cvta.to.global.u64 	%rd9, %rd8;
	cvta.to.global.u64 	%rd10, %rd7;
	mov.u32 	%r17, %ctaid.x;
	mul.wide.u32 	%rd11, %r17, 8;
	add.s64 	%rd3, %rd10, %rd11;
	add.s64 	%rd4, %rd9, %rd11;
	mov.u32 	%r18, %nctaid.x;
	mov.u32 	%r19, %ntid.x;
	mul.lo.s32 	%r1, %r18, %r19;
	mov.u32 	%r20, %tid.x;
	mad.lo.s32 	%r42, %r17, %r19, %r20;
	setp.lt.s32 	%p1, %r16, 1;
	@%p1 bra 	$L__BB3_12;
	ld.global.nc.f64 	%fd178, [%rd4];
	ld.global.nc.f64 	%fd179, [%rd3];
	and.b32  	%r3, %r16, 7;
	setp.lt.u32 	%p2, %r16, 8;
	@%p2 bra 	$L__BB3_4;
	shl.b32 	%r4, %r1, 3;
	and.b32  	%r21, %r16, 2147483640;
	neg.s32 	%r40, %r21;
	cvt.s64.s32 	%rd15, %r1;
$L__BB3_3:
	.pragma "nounroll";
	fma.rn.f64 	%fd18, %fd178, 0d4008000000000000, 0d3FF0000000000000;
	mul.f64 	%fd19, %fd17, %fd18;
	mul.f64 	%fd20, %fd179, %fd19;
	mov.f64 	%fd21, 0d3FF0000000000000;
	sub.f64 	%fd22, %fd21, %fd179;
	mul.f64 	%fd23, %fd22, %fd20;
	fma.rn.f64 	%fd24, %fd23, 0d4008000000000000, 0d3FF0000000000000;
	mul.f64 	%fd25, %fd17, %fd24;
	mul.f64 	%fd26, %fd178, %fd25;
	sub.f64 	%fd27, %fd21, %fd178;
	mul.f64 	%fd28, %fd27, %fd26;
	cvt.s64.s32 	%rd12, %r42;
	add.s64 	%rd13, %rd2, %rd12;
	ld.global.nc.u8 	%rs1, [%rd13];
	cvt.u16.u8 	%rs2, %rs1;
	mul.f64 	%fd29, %fd23, 0d4070000000000000;
	cvt.rzi.u32.f64 	%r22, %fd29;
	cvt.u16.u32 	%rs3, %r22;
	xor.b16  	%rs4, %rs2, %rs3;
	add.s64 	%rd14, %rd1, %rd12;
	st.global.u8 	[%rd14], %rs4;
	fma.rn.f64 	%fd30, %fd28, 0d4008000000000000, 0d3FF0000000000000;
	mul.f64 	%fd31, %fd17, %fd30;
	mul.f64 	%fd32, %fd23, %fd31;
	sub.f64 	%fd33, %fd21, %fd23;
	mul.f64 	%fd34, %fd33, %fd32;
	fma.rn.f64 	%fd35, %fd34, 0d4008000000000000, 0d3FF0000000000000;
	mul.f64 	%fd36, %fd17, %fd35;
	mul.f64 	%fd37, %fd28, %fd36;
	sub.f64 	%fd38, %fd21, %fd28;
	mul.f64 	%fd39, %fd38, %fd37;
	add.s64 	%rd16, %rd13, %rd15;
	ld.global.nc.u8 	%rs5, [%rd16];
	cvt.u16.u8 	%rs6, %rs5;
	mul.f64 	%fd40, %fd34, 0d4070000000000000;
	cvt.rzi.u32.f64 	%r23, %fd40;
	cvt.u16.u32 	%rs7, %r23;
	xor.b16  	%rs8, %rs6, %rs7;
	add.s64 	%rd17, %rd14, %rd15;
	st.global.u8 	[%rd17], %rs8;
	fma.rn.f64 	%fd41, %fd39, 0d4008000000000000, 0d3FF0000000000000;
	mul.f64 	%fd42, %fd17, %fd41;
	mul.f64 	%fd43, %fd34, %fd42;
	sub.f64 	%fd44, %fd21, %fd34;
	mul.f64 	%fd45, %fd44, %fd43;
	fma.rn.f64 	%fd46, %fd45, 0d4008000000000000, 0d3FF0000000000000;
	mul.f64 	%fd47, %fd17, %fd46;
	mul.f64 	%fd48, %fd39, %fd47;
	sub.f64 	%fd49, %fd21, %fd39;
	mul.f64 	%fd50, %fd49, %fd48;
	add.s64 	%rd18, %rd16, %rd15;
	ld.global.nc.u8 	%rs9, [%rd18];
	cvt.u16.u8 	%rs10, %rs9;
	mul.f64 	%fd51, %fd45, 0d4070000000000000;
	cvt.rzi.u32.f64 	%r24, %fd51;
	cvt.u16.u32 	%rs11, %r24;
	xor.b16  	%rs12, %rs10, %rs11;
	add.s64 	%rd19, %rd17, %rd15;
	st.global.u8 	[%rd19], %rs12;
	fma.rn.f64 	%fd52, %fd50, 0d4008000000000000, 0d3FF0000000000000;
	mul.f64 	%fd53, %fd17, %fd52;
	mul.f64 	%fd54, %fd45, %fd53;
	sub.f64 	%fd55, %fd21, %fd45;
	mul.f64 	%fd56, %fd55, %fd54;
	fma.rn.f64 	%fd57, %fd56, 0d4008000000000000, 0d3FF0000000000000;
	mul.f64 	%fd58, %fd17, %fd57;
	mul.f64 	%fd59, %fd50, %fd58;
	sub.f64 	%fd60, %fd21, %fd50;
	mul.f64 	%fd61, %fd60, %fd59;
	add.s64 	%rd20, %rd18, %rd15;
	ld.global.nc.u8 	%rs13, [%rd20];
	cvt.u16.u8 	%rs14, %rs13;
	mul.f64 	%fd62, %fd56, 0d4070000000000000;
	cvt.rzi.u32.f64 	%r25, %fd62;
	cvt.u16.u32 	%rs15, %r25;
	xor.b16  	%rs16, %rs14, %rs15;
	add.s64 	%rd21, %rd19, %rd15;
	st.global.u8 	[%rd21], %rs16;
	fma.rn.f64 	%fd63, %fd61, 0d4008000000000000, 0d3FF0000000000000;
	mul.f64 	%fd64, %fd17, %fd63;
	mul.f64 	%fd65, %fd56, %fd64;
	sub.f64 	%fd66, %fd21, %fd56;
	mul.f64 	%fd67, %fd66, %fd65;
	fma.rn.f64 	%fd68, %fd67, 0d4008000000000000, 0d3FF0000000000000;
	mul.f64 	%fd69, %fd17, %fd68;
	mul.f64 	%fd70, %fd61, %fd69;
	sub.f64 	%fd71, %fd21, %fd61;
	mul.f64 	%fd72, %fd71, %fd70;
	add.s64 	%rd22, %rd20, %rd15;
	ld.global.nc.u8 	%rs17, [%rd22];
	cvt.u16.u8 	%rs18, %rs17;
	mul.f64 	%fd73, %fd67, 0d4070000000000000;
	cvt.rzi.u32.f64 	%r26, %fd73;
	cvt.u16.u32 	%rs19, %r26;
	xor.b16  	%rs20, %rs18, %rs19;
	add.s64 	%rd23, %rd21, %rd15;
	st.global.u8 	[%rd23], %rs20;
	fma.rn.f64 	%fd74, %fd72, 0d4008000000000000, 0d3FF0000000000000;
	mul.f64 	%fd75, %fd17, %fd74;
	mul.f64 	%fd76, %fd67, %fd75;
	sub.f64 	%fd77, %fd21, %fd67;
	mul.f64 	%fd78, %fd77, %fd76;
	fma.rn.f64 	%fd79, %fd78, 0d4008000000000000, 0d3FF0000000000000;
	mul.f64 	%fd80, %fd17, %fd79;
	mul.f64 	%fd81, %fd72, %fd80;
	sub.f64 	%fd82, %fd21, %fd72;
	mul.f64 	%fd83, %fd82, %fd81;
	add.s64 	%rd24, %rd22, %rd15;
	ld.global.nc.u8 	%rs21, [%rd24];
	cvt.u16.u8 	%rs22, %rs21;
	mul.f64 	%fd84, %fd78, 0d4070000000000000;
	cvt.rzi.u32.f64 	%r27, %fd84;
	cvt.u16.u32 	%rs23, %r27;
	xor.b16  	%rs24, %rs22, %rs23;
	add.s64 	%rd25, %rd23, %rd15;
	st.global.u8 	[%rd25], %rs24;
	fma.rn.f64 	%fd85, %fd83, 0d4008000000000000, 0d3FF0000000000000;
	mul.f64 	%fd86, %fd17, %fd85;
	mul.f64 	%fd87, %fd78, %fd86;
	sub.f64 	%fd88, %fd21, %fd78;
	mul.f64 	%fd89, %fd88, %fd87;
	fma.rn.f64 	%fd90, %fd89, 0d4008000000000000, 0d3FF0000000000000;
	mul.f64 	%fd91, %fd17, %fd90;
	mul.f64 	%fd92, %fd83, %fd91;
	sub.f64 	%fd93, %fd21, %fd83;
	mul.f64 	%fd94, %fd93, %fd92;
	add.s64 	%rd26, %rd24, %rd15;
	ld.global.nc.u8 	%rs25, [%rd26];
	cvt.u16.u8 	%rs26, %rs25;
	mul.f64 	%fd95, %fd89, 0d4070000000000000;
	cvt.rzi.u32.f64 	%r28, %fd95;
	cvt.u16.u32 	%rs27, %r28;
	xor.b16  	%rs28, %rs26, %rs27;
	add.s64 	%rd27, %rd25, %rd15;
	st.global.u8 	[%rd27], %rs28;
	fma.rn.f64 	%fd96, %fd94, 0d4008000000000000, 0d3FF0000000000000;
	mul.f64 	%fd97, %fd17, %fd96;
	mul.f64 	%fd98, %fd89, %fd97;
	sub.f64 	%fd99, %fd21, %fd89;
	mul.f64 	%fd179, %fd99, %fd98;
	fma.rn.f64 	%fd100, %fd179, 0d4008000000000000, 0d3FF0000000000000;
	mul.f64 	%fd101, %fd17, %fd100;
	mul.f64 	%fd102, %fd94, %fd101;
	sub.f64 	%fd103, %fd21, %fd94;
	mul.f64 	%fd178, %fd103, %fd102;
	add.s64 	%rd28, %rd26, %rd15;
	ld.global.nc.u8 	%rs29, [%rd28];
	cvt.u16.u8 	%rs30, %rs29;
	mul.f64 	%fd104, %fd179, 0d4070000000000000;
	cvt.rzi.u32.f64 	%r29, %fd104;
	cvt.u16.u32 	%rs31, %r29;
	xor.b16  	%rs32, %rs30, %rs31;
	add.s64 	%rd29, %rd27, %rd15;
	st.global.u8 	[%rd29], %rs32;
	add.s32 	%r42, %r42, %r4;
	add.s32 	%r40, %r40, 8;
	setp.ne.s32 	%p3, %r40, 0;
	@%p3 bra 	$L__BB3_3;
$L__BB3_4:
	setp.eq.s32 	%p4, %r3, 0;
	@%p4 bra 	$L__BB3_12;
	and.b32  	%r11, %r16, 3;
	setp.lt.u32 	%p5, %r3, 4;
	@%p5 bra 	$L__BB3_7;
	fma.rn.f64 	%fd105, %fd178, 0d4008000000000000, 0d3FF0000000000000;
	mul.f64 	%fd106, %fd17, %fd105;
	mul.f64 	%fd107, %fd179, %fd106;
	mov.f64 	%fd108, 0d3FF0000000000000;
	sub.f64 	%fd109, %fd108, %fd179;
	mul.f64 	%fd110, %fd109, %fd107;
	fma.rn.f64 	%fd111, %fd110, 0d4008000000000000, 0d3FF0000000000000;
	mul.f64 	%fd112, %fd17, %fd111;
	mul.f64 	%fd113, %fd178, %fd112;
	sub.f64 	%fd114, %fd108, %fd178;
	mul.f64 	%fd115, %fd114, %fd113;
	cvt.s64.s32 	%rd30, %r42;
	add.s64 	%rd31, %rd2, %rd30;
	ld.global.nc.u8 	%rs33, [%rd31];
	cvt.u16.u8 	%rs34, %rs33;
	mul.f64 	%fd116, %fd110, 0d4070000000000000;
	cvt.rzi.u32.f64 	%r30, %fd116;
	cvt.u16.u32 	%rs35, %r30;
	xor.b16  	%rs36, %rs34, %rs35;
	add.s64 	%rd32, %rd1, %rd30;
	st.global.u8 	[%rd32], %rs36;
	fma.rn.f64 	%fd117, %fd115, 0d4008000000000000, 0d3FF0000000000000;
	mul.f64 	%fd118, %fd17, %fd117;
	mul.f64 	%fd119, %fd110, %fd118;
	sub.f64 	%fd120, %fd108, %fd110;
	mul.f64 	%fd121, %fd120, %fd119;
	fma.rn.f64 	%fd122, %fd121, 0d4008000000000000, 0d3FF0000000000000;
	mul.f64 	%fd123, %fd17, %fd122;
	mul.f64 	%fd124, %fd115, %fd123;
	sub.f64 	%fd125, %fd108, %fd115;
	mul.f64 	%fd126, %fd125, %fd124;
	cvt.s64.s32 	%rd33, %r1;
	add.s64 	%rd34, %rd31, %rd33;
	ld.global.nc.u8 	%rs37, [%rd34];
	cvt.u16.u8 	%rs38, %rs37;
	mul.f64 	%fd127, %fd121, 0d4070000000000000;
	cvt.rzi.u32.f64 	%r31, %fd127;
	cvt.u16.u32 	%rs39, %r31;
	xor.b16  	%rs40, %rs38, %rs39;
	add.s64 	%rd35, %rd32, %rd33;
	st.global.u8 	[%rd35], %rs40;
	fma.rn.f64 	%fd128, %fd126, 0d4008000000000000, 0d3FF0000000000000;
	mul.f64 	%fd129, %fd17, %fd128;
	mul.f64 	%fd130, %fd121, %fd129;
	sub.f64 	%fd131, %fd108, %fd121;
	mul.f64 	%fd132, %fd131, %fd130;
	fma.rn.f64 	%fd133, %fd132, 0d4008000000000000, 0d3FF0000000000000;
	mul.f64 	%fd134, %fd17, %fd133;
	mul.f64 	%fd135, %fd126, %fd134;
	sub.f64 	%fd136, %fd108, %fd126;
	mul.f64 	%fd137, %fd136, %fd135;
	add.s64 	%rd36, %rd34, %rd33;
	ld.global.nc.u8 	%rs41, [%rd36];
	cvt.u16.u8 	%rs42, %rs41;
	mul.f64 	%fd138, %fd132, 0d4070000000000000;
	cvt.rzi.u32.f64 	%r32, %fd138;
	cvt.u16.u32 	%rs43, %r32;
	xor.b16  	%rs44, %rs42, %rs43;
	add.s64 	%rd37, %rd35, %rd33;
	st.global.u8 	[%rd37], %rs44;
	fma.rn.f64 	%fd139, %fd137, 0d4008000000000000, 0d3FF0000000000000;
	mul.f64 	%fd140, %fd17, %fd139;
	mul.f64 	%fd141, %fd132, %fd140;
	sub.f64 	%fd142, %fd108, %fd132;
	mul.f64 	%fd179, %fd142, %fd141;
	fma.rn.f64 	%fd143, %fd179, 0d4008000000000000, 0d3FF0000000000000;
	mul.f64 	%fd144, %fd17, %fd143;
	mul.f64 	%fd145, %fd137, %fd144;
	sub.f64 	%fd146, %fd108, %fd137;
	mul.f64 	%fd178, %fd146, %fd145;
	add.s64 	%rd38, %rd36, %rd33;
	ld.global.nc.u8 	%rs45, [%rd38];
	cvt.u16.u8 	%rs46, %rs45;
	mul.f64 	%fd147, %fd179, 0d4070000000000000;
	cvt.rzi.u32.f64 	%r33, %fd147;
	cvt.u16.u32 	%rs47, %r33;
	xor.b16  	%rs48, %rs46, %rs47;
	add.s64 	%rd39, %rd37, %rd33;
	st.global.u8 	[%rd39], %rs48;
	shl.b32 	%r34, %r1, 2;
	add.s32 	%r42, %r34, %r42;
$L__BB3_7:
	setp.eq.s32 	%p6, %r11, 0;
	@%p6 bra 	$L__BB3_12;
	setp.eq.s32 	%p7, %r11, 1;
	@%p7 bra 	$L__BB3_10;
	fma.rn.f64 	%fd148, %fd178, 0d4008000000000000, 0d3FF0000000000000;
	mul.f64 	%fd149, %fd17, %fd148;
	mul.f64 	%fd150, %fd179, %fd149;
	mov.f64 	%fd151, 0d3FF0000000000000;
	sub.f64 	%fd152, %fd151, %fd179;
	mul.f64 	%fd153, %fd152, %fd150;
	fma.rn.f64 	%fd154, %fd153, 0d4008000000000000, 0d3FF0000000000000;
	mul.f64 	%fd155, %fd17, %fd154;
	mul.f64 	%fd156, %fd178, %fd155;
	sub.f64 	%fd157, %fd151, %fd178;
	mul.f64 	%fd158, %fd157, %fd156;
	cvt.s64.s32 	%rd40, %r42;
	add.s64 	%rd41, %rd2, %rd40;
	ld.global.nc.u8 	%rs49, [%rd41];
	cvt.u16.u8 	%rs50, %rs49;
	mul.f64 	%fd159, %fd153, 0d4070000000000000;
	cvt.rzi.u32.f64 	%r35, %fd159;
	cvt.u16.u32 	%rs51, %r35;
	xor.b16  	%rs52, %rs50, %rs51;
	add.s64 	%rd42, %rd1, %rd40;
	st.global.u8 	[%rd42], %rs52;
	fma.rn.f64 	%fd160, %fd158, 0d4008000000000000, 0d3FF0000000000000;
	mul.f64 	%fd161, %fd17, %fd160;
	mul.f64 	%fd162, %fd153, %fd161;
	sub.f64 	%fd163, %fd151, %fd153;
	mul.f64 	%fd179, %fd163, %fd162;
	fma.rn.f64 	%fd164, %fd179, 0d4008000000000000, 0d3FF0000000000000;
	mul.f64 	%fd165, %fd17, %fd164;
	mul.f64 	%fd166, %fd158, %fd165;
	sub.f64 	%fd167, %fd151, %fd158;
	mul.f64 	%fd178, %fd167, %fd166;
	cvt.s64.s32 	%rd43, %r1;
	add.s64 	%rd44, %rd41, %rd43;
	ld.global.nc.u8 	%rs53, [%rd44];
	cvt.u16.u8 	%rs54, %rs53;
	mul.f64 	%fd168, %fd179, 0d4070000000000000;
	cvt.rzi.u32.f64 	%r36, %fd168;
	cvt.u16.u32 	%rs55, %r36;
	xor.b16  	%rs56, %rs54, %rs55;
	add.s64 	%rd45, %rd42, %rd43;
	st.global.u8 	[%rd45], %rs56;
	shl.b32 	%r37, %r1, 1;
	add.s32 	%r42, %r42, %r37;
$L__BB3_10:
	and.b32  	%r38, %r16, 1;
	setp.eq.b32 	%p8, %r38, 1;
	not.pred 	%p9, %p8;
	@%p9 bra 	$L__BB3_12;
	fma.rn.f64 	%fd169, %fd178, 0d4008000000000000, 0d3FF0000000000000;
	mul.f64 	%fd170, %fd17, %fd169;
	mul.f64 	%fd171, %fd179, %fd170;
	mov.f64 	%fd172, 0d3FF0000000000000;
	sub.f64 	%fd173, %fd172, %fd179;
	mul.f64 	%fd174, %fd173, %fd171;
	cvt.s64.s32 	%rd46, %r42;
	add.s64 	%rd47, %rd2, %rd46;
	ld.global.nc.u8 	%rs57, [%rd47];
	cvt.u16.u8 	%rs58, %rs57;
	mul.f64 	%fd175, %fd174, 0d4070000000000000;
	cvt.rzi.u32.f64 	%r39, %fd175;
	cvt.u16.u32 	%rs59, %r39;
	xor.b16  	%rs60, %rs58, %rs59;
	add.s64 	%rd48, %rd1, %rd46;
	st.global.u8 	[%rd48], %rs60;
$L__BB3_12:
	ret;

}
	// .globl	_Z10ENC_XOR_LRPhi
.visible .entry _Z10ENC_XOR_LRPhi(
	.param .u64 .ptr .align 1 _Z10ENC_XOR_LRPhi_param_0,
	.param .u32 _Z10ENC_XOR_LRPhi_param_1
)
{
	.reg .pred 	%p<10>;
	.reg .b16 	%rs<67>;
	.reg .b32 	%r<45>;
	.reg .b64 	%rd<45>;

	ld.param.u64 	%rd2, [_Z10ENC_XOR_LRPhi_param_0];
	ld.param.u32 	%r29, [_Z10ENC_XOR_LRPhi_param_1];
	cvta.to.global.u64 	%rd1, %rd2;
	mov.u32 	%r1, %ctaid.x;
	mov.u32 	%r2, %ntid.x;
	mul.lo.s32 	%r30, %r2, %r1;
	mov.u32 	%r3, %tid.x;
	mad.lo.s32 	%r40, %r30, %r29, %r3;
	setp.lt.s32 	%p1, %r29, 2;
	@%p1 bra 	$L__BB4_13;
	add.s32 	%r5, %r29, -1;
	add.s32 	%r31, %r29, -2;
	and.b32  	%r6, %r5, 15;
	setp.lt.u32 	%p2, %r31, 15;
	@%p2 bra 	$L__BB4_4;
	cvt.s64.s32 	%rd3, %r40;
	add.s64 	%rd4, %rd1, %rd3;
	ld.global.u8 	%rs65, [%rd4];
	shl.b32 	%r7, %r2, 4;
	mul.lo.s32 	%r32, %r1, %r29;
	mad.lo.s32 	%r33, %r2, %r32, %r2;
	add.s32 	%r38, %r3, %r33;
	and.b32  	%r34, %r5, -16;
	neg.s32 	%r37, %r34;
	cvt.u64.u32 	%rd7, %r2;
$L__BB4_3:
	.pragma "nounroll";
	cvt.s64.s32 	%rd5, %r38;
	add.s64 	%rd6, %rd1, %rd5;
	ld.global.u8 	%rs7, [%rd6];
	xor.b16  	%rs8, %rs7, %rs65;
	st.global.u8 	[%rd6], %rs8;
	add.s64 	%rd8, %rd6, %rd7;
	ld.global.u8 	%rs9, [%rd8];
	xor.b16  	%rs10, %rs9, %rs8;
	st.global.u8 	[%rd8], %rs10;
	add.s64 	%rd9, %rd8, %rd7;
	ld.global.u8 	%rs11, [%rd9];
	xor.b16  	%rs12, %rs11, %rs10;
	st.global.u8 	[%rd9], %rs12;
	add.s64 	%rd10, %rd9, %rd7;
	ld.global.u8 	%rs13, [%rd10];
	xor.b16  	%rs14, %rs13, %rs12;
	st.global.u8 	[%rd10], %rs14;
	add.s64 	%rd11, %rd10, %rd7;
	ld.global.u8 	%rs15, [%rd11];
	xor.b16  	%rs16, %rs15, %rs14;
	st.global.u8 	[%rd11], %rs16;
	add.s64 	%rd12, %rd11, %rd7;
	ld.global.u8 	%rs17, [%rd12];
	xor.b16  	%rs18, %rs17, %rs16;
	st.global.u8 	[%rd12], %rs18;
	add.s64 	%rd13, %rd12, %rd7;
	ld.global.u8 	%rs19, [%rd13];
	xor.b16  	%rs20, %rs19, %rs18;
	st.global.u8 	[%rd13], %rs20;
	add.s64 	%rd14, %rd13, %rd7;
	ld.global.u8 	%rs21, [%rd14];
	xor.b16  	%rs22, %rs21, %rs20;
	st.global.u8 	[%rd14], %rs22;
	add.s64 	%rd15, %rd14, %rd7;
	ld.global.u8 	%rs23, [%rd15];
	xor.b16  	%rs24, %rs23, %rs22;
	st.global.u8 	[%rd15], %rs24;
	add.s64 	%rd16, %rd15, %rd7;
	ld.global.u8 	%rs25, [%rd16];
	xor.b16  	%rs26, %rs25, %rs24;
	st.global.u8 	[%rd16], %rs26;
	add.s64 	%rd17, %rd16, %rd7;
	ld.global.u8 	%rs27, [%rd17];
	xor.b16  	%rs28, %rs27, %rs26;
	st.global.u8 	[%rd17], %rs28;
	add.s64 	%rd18, %rd17, %rd7;
	ld.global.u8 	%rs29, [%rd18];
	xor.b16  	%rs30, %rs29, %rs28;
	st.global.u8 	[%rd18], %rs30;
	add.s64 	%rd19, %rd18, %rd7;
	ld.global.u8 	%rs31, [%rd19];
	xor.b16  	%rs32, %rs31, %rs30;
	st.global.u8 	[%rd19], %rs32;
	add.s64 	%rd20, %rd19, %rd7;
	ld.global.u8 	%rs33, [%rd20];
	xor.b16  	%rs34, %rs33, %rs32;
	st.global.u8 	[%rd20], %rs34;
	add.s64 	%rd21, %rd20, %rd7;
	ld.global.u8 	%rs35, [%rd21];
	xor.b16  	%rs36, %rs35, %rs34;
	st.global.u8 	[%rd21], %rs36;
	add.s64 	%rd22, %rd21, %rd7;
	ld.global.u8 	%rs37, [%rd22];
	xor.b16  	%rs65, %rs37, %rs36;
	st.global.u8 	[%rd22], %rs65;
	add.s32 	%r40, %r40, %r7;
	add.s32 	%r38, %r38, %r7;
	add.s32 	%r37, %r37, 16;
	setp.ne.s32 	%p3, %r37, 0;
	@%p3 bra 	$L__BB4_3;
$L__BB4_4:
	setp.eq.s32 	%p4, %r6, 0;
	@%p4 bra 	$L__BB4_13;
	and.b32  	%r17, %r5, 7;
	setp.lt.u32 	%p5, %r6, 8;
	@%p5 bra 	$L__BB4_7;
	cvt.s64.s32 	%rd23, %r40;
	add.s64 	%rd24, %rd1, %rd23;
	ld.global.u8 	%rs38, [%rd24];
	cvt.u64.u32 	%rd25, %r2;
	add.s64 	%rd26, %rd24, %rd25;
	ld.global.u8 	%rs39, [%rd26];
	xor.b16  	%rs40, %rs39, %rs38;
	st.global.u8 	[%rd26], %rs40;
	add.s64 	%rd27, %rd26, %rd25;
	ld.global.u8 	%rs41, [%rd27];
	xor.b16  	%rs42, %rs41, %rs40;
	st.global.u8 	[%rd27], %rs42;
	add.s64 	%rd28, %rd27, %rd25;
	ld.global.u8 	%rs43, [%rd28];
	xor.b16  	%rs44, %rs43, %rs42;
	st.global.u8 	[%rd28], %rs44;
	add.s64 	%rd29, %rd28, %rd25;
	ld.global.u8 	%rs45, [%rd29];
	xor.b16  	%rs46, %rs45, %rs44;
	st.global.u8 	[%rd29], %rs46;
	add.s64 	%rd30, %rd29, %rd25;
	ld.global.u8 	%rs47, [%rd30];
	xor.b16  	%rs48, %rs47, %rs46;
	st.global.u8 	[%rd30], %rs48;
	add.s64 	%rd31, %rd30, %rd25;
	ld.global.u8 	%rs49, [%rd31];
	xor.b16  	%rs50, %rs49, %rs48;
	st.global.u8 	[%rd31], %rs50;
	add.s64 	%rd32, %rd31, %rd25;
	ld.global.u8 	%rs51, [%rd32];
	xor.b16  	%rs52, %rs51, %rs50;
	st.global.u8 	[%rd32], %rs52;
	shl.b32 	%r35, %r2, 3;
	add.s32 	%r40, %r35, %r40;
	add.s64 	%rd33, %rd32, %rd25;
	ld.global.u8 	%rs53, [%rd33];
	xor.b16  	%rs54, %rs53, %rs52;
	st.global.u8 	[%rd33], %rs54;
$L__BB4_7:
	setp.eq.s32 	%p6, %r17, 0;
	@%p6 bra 	$L__BB4_13;
	and.b32  	%r20, %r5, 3;
	setp.lt.u32 	%p7, %r17, 4;
	@%p7 bra 	$L__BB4_10;
	cvt.s64.s32 	%rd34, %r40;
	add.s64 	%rd35, %rd1, %rd34;
	ld.global.u8 	%rs55, [%rd35];
	cvt.u64.u32 	%rd36, %r2;
	add.s64 	%rd37, %rd35, %rd36;
	ld.global.u8 	%rs56, [%rd37];
	xor.b16  	%rs57, %rs56, %rs55;
	st.global.u8 	[%rd37], %rs57;
	add.s64 	%rd38, %rd37, %rd36;
	ld.global.u8 	%rs58, [%rd38];
	xor.b16  	%rs59, %rs58, %rs57;
	st.global.u8 	[%rd38], %rs59;
	add.s64 	%rd39, %rd38, %rd36;
	ld.global.u8 	%rs60, [%rd39];
	xor.b16  	%rs61, %rs60, %rs59;
	st.global.u8 	[%rd39], %rs61;
	shl.b32 	%r36, %r2, 2;
	add.s32 	%r40, %r36, %r40;
	add.s64 	%rd40, %rd39, %rd36;
	ld.global.u8 	%rs62, [%rd40];
	xor.b16  	%rs63, %rs62, %rs61;
	st.global.u8 	[%rd40], %rs63;
$L__BB4_10:
	setp.eq.s32 	%p8, %r20, 0;
	@%p8 bra 	$L__BB4_13;
	cvt.s64.s32 	%rd41, %r40;
	add.s64 	%rd42, %rd1, %rd41;
	ld.global.u8 	%rs66, [%rd42];
	add.s32 	%r44, %r2, %r40;
	neg.s32 	%r43, %r20;
$L__BB4_12:
	.pragma "nounroll";
	cvt.s64.s32 	%rd43, %r44;
	add.s64 	%rd44, %rd1, %rd43;
	ld.global.u8 	%rs64, [%rd44];
	xor.b16  	%rs66, %rs64, %rs66;
	st.global.u8 	[%rd44], %rs66;
	add.s32 	%r44, %r44, %r2;
	add.s32 	%r43, %r43, 1;
	setp.ne.s32 	%p9, %r43, 0;
	@%p9 bra 	$L__BB4_12;
$L__BB4_13:
	ret;

}
	// .globl	_Z10DEC_XOR_LRPhi
.visible .entry _Z10DEC_XOR_LRPhi(
	.param .u64 .ptr .align 1 _Z10DEC_XOR_LRPhi_param_0,
	.param .u32 _Z10DEC_XOR_LRPhi_param_1
)
{
	.reg .pred 	%p<10>;
	.reg .b16 	%rs<85>;
	.reg .b32 	%r<143>;
	.reg .b64 	%rd<70>;

	ld.param.u64 	%rd3, [_Z10DEC_XOR_LRPhi_param_0];
	ld.param.u32 	%r74, [_Z10DEC_XOR_LRPhi_param_1];
	cvta.to.global.u64 	%rd1, %rd3;
	mov.u32 	%r1, %ctaid.x;
	mov.u32 	%r2, %ntid.x;
	mov.u32 	%r3, %tid.x;
	add.s32 	%r4, %r74, -1;
	mad.lo.s32 	%r75, %r74, %r1, %r4;
	mad.lo.s32 	%r138, %r75, %r2, %r3;
	setp.lt.s32 	%p1, %r74, 2;
	@%p1 bra 	$L__BB5_13;
	add.s32 	%r76, %r74, -2;
	and.b32  	%r6, %r4, 15;
	setp.lt.u32 	%p2, %r76, 15;
	@%p2 bra 	$L__BB5_4;
	mad.lo.s32 	%r77, %r74, %r1, %r74;
	add.s32 	%r78, %r77, -17;
	mad.lo.s32 	%r136, %r2, %r78, %r3;
	shl.b32 	%r8, %r2, 4;
	add.s32 	%r79, %r77, -16;
	mad.lo.s32 	%r135, %r2, %r79, %r3;
	add.s32 	%r80, %r77, -15;
	mad.lo.s32 	%r134, %r2, %r80, %r3;
	add.s32 	%r81, %r77, -14;
	mad.lo.s32 	%r133, %r2, %r81, %r3;
	add.s32 	%r82, %r77, -13;
	mad.lo.s32 	%r132, %r2, %r82, %r3;
	add.s32 	%r83, %r77, -12;
	mad.lo.s32 	%r131, %r2, %r83, %r3;
	add.s32 	%r84, %r77, -11;
	mad.lo.s32 	%r130, %r2, %r84, %r3;
	add.s32 	%r85, %r77, -10;
	mad.lo.s32 	%r129, %r2, %r85, %r3;
	add.s32 	%r86, %r77, -9;
	mad.lo.s32 	%r128, %r2, %r86, %r3;
	add.s32 	%r87, %r77, -8;
	mad.lo.s32 	%r127, %r2, %r87, %r3;
	add.s32 	%r88, %r77, -7;
	mad.lo.s32 	%r126, %r2, %r88, %r3;
	add.s32 	%r89, %r77, -6;
	mad.lo.s32 	%r125, %r2, %r89, %r3;
	add.s32 	%r90, %r77, -5;
	mad.lo.s32 	%r124, %r2, %r90, %r3;
	add.s32 	%r91, %r77, -4;
	mad.lo.s32 	%r123, %r2, %r91, %r3;
	add.s32 	%r92, %r77, -3;
	mad.lo.s32 	%r122, %r2, %r92, %r3;
	add.s32 	%r93, %r77, -2;
	mad.lo.s32 	%r121, %r2, %r93, %r3;
	and.b32  	%r94, %r4, -16;
	neg.s32 	%r120, %r94;
	cvt.u64.u32 	%rd6, %r2;
$L__BB5_3:
	.pragma "nounroll";
	sub.s32 	%r95, %r138, %r2;
	cvt.s64.s32 	%rd4, %r121;
	add.s64 	%rd5, %rd1, %rd4;
	ld.global.u8 	%rs1, [%rd5];
	add.s64 	%rd7, %rd5, %rd6;
	ld.global.u8 	%rs2, [%rd7];
	xor.b16  	%rs3, %rs2, %rs1;
	st.global.u8 	[%rd7], %rs3;
	sub.s32 	%r96, %r95, %r2;
	cvt.s64.s32 	%rd8, %r122;
	add.s64 	%rd9, %rd1, %rd8;
	ld.global.u8 	%rs4, [%rd9];
	xor.b16  	%rs5, %rs1, %rs4;
	st.global.u8 	[%rd5], %rs5;
	sub.s32 	%r97, %r96, %r2;
	cvt.s64.s32 	%rd10, %r123;
	add.s64 	%rd11, %rd1, %rd10;
	ld.global.u8 	%rs6, [%rd11];
	ld.global.u8 	%rs7, [%rd9];
	xor.b16  	%rs8, %rs7, %rs6;
	st.global.u8 	[%rd9], %rs8;
	sub.s32 	%r98, %r97, %r2;
	cvt.s64.s32 	%rd12, %r124;
	add.s64 	%rd13, %rd1, %rd12;
	ld.global.u8 	%rs9, [%rd13];
	ld.global.u8 	%rs10, [%rd11];
	xor.b16  	%rs11, %rs10, %rs9;
	st.global.u8 	[%rd11], %rs11;
	sub.s32 	%r99, %r98, %r2;
	cvt.s64.s32 	%rd14, %r125;
	add.s64 	%rd15, %rd1, %rd14;
	ld.global.u8 	%rs12, [%rd15];
	ld.global.u8 	%rs13, [%rd13];
	xor.b16  	%rs14, %rs13, %rs12;
	st.global.u8 	[%rd13], %rs14;
	sub.s32 	%r100, %r99, %r2;
	cvt.s64.s32 	%rd16, %r126;
	add.s64 	%rd17, %rd1, %rd16;
	ld.global.u8 	%rs15, [%rd17];
	ld.global.u8 	%rs16, [%rd15];
	xor.b16  	%rs17, %rs16, %rs15;
	st.global.u8 	[%rd15], %rs17;
	sub.s32 	%r101, %r100, %r2;
	cvt.s64.s32 	%rd18, %r127;
	add.s64 	%rd19, %rd1, %rd18;
	ld.global.u8 	%rs18, [%rd19];
	ld.global.u8 	%rs19, [%rd17];
	xor.b16  	%rs20, %rs19, %rs18;
	st.global.u8 	[%rd17], %rs20;
	sub.s32 	%r102, %r101, %r2;
	cvt.s64.s32 	%rd20, %r128;
	add.s64 	%rd21, %rd1, %rd20;
	ld.global.u8 	%rs21, [%rd21];
	ld.global.u8 	%rs22, [%rd19];
	xor.b16  	%rs23, %rs22, %rs21;
	st.global.u8 	[%rd19], %rs23;
	sub.s32 	%r103, %r102, %r2;
	cvt.s64.s32 	%rd22, %r129;
	add.s64 	%rd23, %rd1, %rd22;
	ld.global.u8 	%rs24, [%rd23];
	ld.global.u8 	%rs25, [%rd21];
	xor.b16  	%rs26, %rs25, %rs24;
	st.global.u8 	[%rd21], %rs26;
	sub.s32 	%r104, %r103, %r2;
	cvt.s64.s32 	%rd24, %r130;
	add.s64 	%rd25, %rd1, %rd24;
	ld.global.u8 	%rs27, [%rd25];
	ld.global.u8 	%rs28, [%rd23];
	xor.b16  	%rs29, %rs28, %rs27;
	st.global.u8 	[%rd23], %rs29;
	sub.s32 	%r105, %r104, %r2;
	cvt.s64.s32 	%rd26, %r131;
	add.s64 	%rd27, %rd1, %rd26;
	ld.global.u8 	%rs30, [%rd27];
	ld.global.u8 	%rs31, [%rd25];
	xor.b16  	%rs32, %rs31, %rs30;
	st.global.u8 	[%rd25], %rs32;
	sub.s32 	%r106, %r105, %r2;
	cvt.s64.s32 	%rd28, %r132;
	add.s64 	%rd29, %rd1, %rd28;
	ld.global.u8 	%rs33, [%rd29];
	ld.global.u8 	%rs34, [%rd27];
	xor.b16  	%rs35, %rs34, %rs33;
	st.global.u8 	[%rd27], %rs35;
	sub.s32 	%r107, %r106, %r2;
	cvt.s64.s32 	%rd30, %r133;
	add.s64 	%rd31, %rd1, %rd30;
	ld.global.u8 	%rs36, [%rd31];
	ld.global.u8 	%rs37, [%rd29];
	xor.b16  	%rs38, %rs37, %rs36;
	st.global.u8 	[%rd29], %rs38;
	sub.s32 	%r108, %r107, %r2;
	cvt.s64.s32 	%rd32, %r134;
	add.s64 	%rd33, %rd1, %rd32;
	ld.global.u8 	%rs39, [%rd33];
	ld.global.u8 	%rs40, [%rd31];
	xor.b16  	%rs41, %rs40, %rs39;
	st.global.u8 	[%rd31], %rs41;
	sub.s32 	%r109, %r108, %r2;
	cvt.s64.s32 	%rd34, %r135;
	add.s64 	%rd35, %rd1, %rd34;
	ld.global.u8 	%rs42, [%rd35];
	ld.global.u8 	%rs43, [%rd33];
	xor.b16  	%rs44, %rs43, %rs42;
	st.global.u8 	[%rd33], %rs44;
	sub.s32 	%r138, %r109, %r2;
	cvt.s64.s32 	%rd36, %r136;
	add.s64 	%rd37, %rd1, %rd36;
	ld.global.u8 	%rs45, [%rd37];
	ld.global.u8 	%rs46, [%rd35];
	xor.b16  	%rs47, %rs46, %rs45;
	st.global.u8 	[%rd35], %rs47;
	sub.s32 	%r136, %r136, %r8;
	sub.s32 	%r135, %r135, %r8;
	sub.s32 	%r134, %r134, %r8;
	sub.s32 	%r133, %r133, %r8;
	sub.s32 	%r132, %r132, %r8;
	sub.s32 	%r131, %r131, %r8;
	sub.s32 	%r130, %r130, %r8;
	sub.s32 	%r129, %r129, %r8;
	sub.s32 	%r128, %r128, %r8;
	sub.s32 	%r127, %r127, %r8;
	sub.s32 	%r126, %r126, %r8;
	sub.s32 	%r125, %r125, %r8;
	sub.s32 	%r124, %r124, %r8;
	sub.s32 	%r123, %r123, %r8;
	sub.s32 	%r122, %r122, %r8;
	sub.s32 	%r121, %r121, %r8;
	add.s32 	%r120, %r120, 16;
	setp.ne.s32 	%p3, %r120, 0;
	@%p3 bra 	$L__BB5_3;
$L__BB5_4:
	setp.eq.s32 	%p4, %r6, 0;
	@%p4 bra 	$L__BB5_13;
	and.b32  	%r62, %r4, 7;
	setp.lt.u32 	%p5, %r6, 8;
	@%p5 bra 	$L__BB5_7;
	sub.s32 	%r110, %r138, %r2;
	cvt.s64.s32 	%rd38, %r110;
	add.s64 	%rd39, %rd1, %rd38;
	ld.global.u8 	%rs48, [%rd39];
	cvt.u64.u32 	%rd40, %r2;
	add.s64 	%rd41, %rd39, %rd40;
	ld.global.u8 	%rs49, [%rd41];
	xor.b16  	%rs50, %rs49, %rs48;
	st.global.u8 	[%rd41], %rs50;
	sub.s32 	%r111, %r110, %r2;
	cvt.s64.s32 	%rd42, %r111;
	add.s64 	%rd43, %rd1, %rd42;
	ld.global.u8 	%rs51, [%rd43];
	xor.b16  	%rs52, %rs48, %rs51;
	st.global.u8 	[%rd39], %rs52;
	sub.s32 	%r112, %r111, %r2;
	cvt.s64.s32 	%rd44, %r112;
	add.s64 	%rd45, %rd1, %rd44;
	ld.global.u8 	%rs53, [%rd45];
	ld.global.u8 	%rs54, [%rd43];
	xor.b16  	%rs55, %rs54, %rs53;
	st.global.u8 	[%rd43], %rs55;
	sub.s32 	%r113, %r112, %r2;
	cvt.s64.s32 	%rd46, %r113;
	add.s64 	%rd47, %rd1, %rd46;
	ld.global.u8 	%rs56, [%rd47];
	ld.global.u8 	%rs57, [%rd45];
	xor.b16  	%rs58, %rs57, %rs56;
	st.global.u8 	[%rd45], %rs58;
	sub.s32 	%r114, %r113, %r2;
	cvt.s64.s32 	%rd48, %r114;
	add.s64 	%rd49, %rd1, %rd48;
	ld.global.u8 	%rs59, [%rd49];
	ld.global.u8 	%rs60, [%rd47];
	xor.b16  	%rs61, %rs60, %rs59;
	st.global.u8 	[%rd47], %rs61;
	sub.s32 	%r115, %r114, %r2;
	cvt.s64.s32 	%rd50, %r115;
	add.s64 	%rd51, %rd1, %rd50;
	ld.global.u8 	%rs62, [%rd51];
	ld.global.u8 	%rs63, [%rd49];
	xor.b16  	%rs64, %rs63, %rs62;
	st.global.u8 	[%rd49], %rs64;
	sub.s32 	%r116, %r115, %r2;
	cvt.s64.s32 	%rd52, %r116;
	add.s64 	%rd53, %rd1, %rd52;
	ld.global.u8 	%rs65, [%rd53];
	ld.global.u8 	%rs66, [%rd51];
	xor.b16  	%rs67, %rs66, %rs65;
	st.global.u8 	[%rd51], %rs67;
	sub.s32 	%r138, %r116, %r2;
	cvt.s64.s32 	%rd54, %r138;
	add.s64 	%rd55, %rd1, %rd54;
	ld.global.u8 	%rs68, [%rd55];
	ld.global.u8 	%rs69, [%rd53];
	xor.b16  	%rs70, %rs69, %rs68;
	st.global.u8 	[%rd53], %rs70;
$L__BB5_7:
	setp.eq.s32 	%p6, %r62, 0;
	@%p6 bra 	$L__BB5_13;
	and.b32  	%r65, %r4, 3;
	setp.lt.u32 	%p7, %r62, 4;
	@%p7 bra 	$L__BB5_10;
	sub.s32 	%r117, %r138, %r2;
	cvt.s64.s32 	%rd56, %r117;
	add.s64 	%rd57, %rd1, %rd56;
	ld.global.u8 	%rs71, [%rd57];
	cvt.u64.u32 	%rd58, %r2;
	add.s64 	%rd59, %rd57, %rd58;
	ld.global.u8 	%rs72, [%rd59];
	xor.b16  	%rs73, %rs72, %rs71;
	st.global.u8 	[%rd59], %rs73;
	sub.s32 	%r118, %r117, %r2;
	cvt.s64.s32 	%rd60, %r118;
	add.s64 	%rd61, %rd1, %rd60;
	ld.global.u8 	%rs74, [%rd61];
	xor.b16  	%rs75, %rs71, %rs74;
	st.global.u8 	[%rd57], %rs75;
	sub.s32 	%r119, %r118, %r2;
	cvt.s64.s32 	%rd62, %r119;
	add.s64 	%rd63, %rd1, %rd62;
	ld.global.u8 	%rs76, [%rd63];
	ld.global.u8 	%rs77, [%rd61];
	xor.b16  	%rs78, %rs77, %rs76;
	st.global.u8 	[%rd61], %rs78;
	sub.s32 	%r138, %r119, %r2;
	cvt.s64.s32 	%rd64, %r138;
	add.s64 	%rd65, %rd1, %rd64;
	ld.global.u8 	%rs79, [%rd65];
	ld.global.u8 	%rs80, [%rd63];
	xor.b16  	%rs81, %rs80, %rs79;
	st.global.u8 	[%rd63], %rs81;
$L__BB5_10:
	setp.eq.s32 	%p8, %r65, 0;
	@%p8 bra 	$L__BB5_13;
	cvt.u64.u32 	%rd66, %r2;
	add.s64 	%rd2, %rd1, %rd66;
	sub.s32 	%r142, %r138, %r2;
	neg.s32 	%r141, %r65;
$L__BB5_12:
	.pragma "nounroll";
	cvt.s64.s32 	%rd67, %r142;
	add.s64 	%rd68, %rd2, %rd67;
	add.s64 	%rd69, %rd1, %rd67;
	ld.global.u8 	%rs82, [%rd69];
	ld.global.u8 	%rs83, [%rd68];
	xor.b16  	%rs84, %rs83, %rs82;
	st.global.u8 	[%rd68], %rs84;
	sub.s32 	%r142, %r142, %r2;
	add.s32 	%r141, %r141, 1;
	setp.ne.s32 	%p9, %r141, 0;
	@%p9 bra 	$L__BB5_12;
$L__BB5_13:
	ret;

}
	// .globl	_Z8imageSumPhPj
.visible .entry _Z8imageSumPhPj(
	.param .u64 .ptr .align 1 _Z8imageSumPhPj_param_0,
	.param .u64 .ptr .align 1 _Z8imageSumPhPj_param_1
)
{
	.reg .b16 	%rs<2>;
	.reg .b32 	%r<7>;
	.reg .b64 	%rd<7>;

	ld.param.u64 	%rd1, [_Z8imageSumPhPj_param_0];
	ld.param.u64 	%rd2, [_Z8imageSumPhPj_param_1];
	cvta.to.global.u64 	%rd3, %rd2;
	cvta.to.global.u64 	%rd4, %rd1;
	mov.u32 	%r1, %ctaid.x;
	mov.u32 	%r2, %ntid.x;
	mov.u32 	%r3, %tid.x;
	mad.lo.s32 	%r4, %r1, %r2, %r3;
	cvt.s64.s32 	%rd5, %r4;
	add.s64 	%rd6, %rd4, %rd5;
	ld.global.nc.u8 	%rs1, [%rd6];
	cvt.u32.u8 	%r5, %rs1;
	atom.global.add.u32 	%r6, [%rd3], %r5;
	ret;

}


// ===== COMPILED SASS (sm_100) =====

	.target	sm_100

	.elftype	@"ET_EXEC"


//--------------------- .note.nv.tkinfo           --------------------------
	.section	.note.nv.tkinfo,"",@"SHT_NOTE"
	.sectionflags	@"SHF_NOTE_NV_TKINFO"
	.tkinfo
        /*0018*/ 	.word	0x00000002
        /*0030*/ 	.string	""
        /*0030*/ 	.string	"ptxas"
        /*0030*/ 	.string	"Cuda compilation tools, release 13.0, V13.0.88"
        /*0030*/ 	.string	"Build cuda_13.0.r13.0/compiler.36424714_0"
        /*0030*/ 	.string	"-arch sm_100 -m 64 "



//--------------------- .note.nv.cuinfo           --------------------------
	.section	.note.nv.cuinfo,"",@"SHT_NOTE"
	.sectionflags	@"SHF_NOTE_NV_CUINFO"
        /*0018*/ 	.short	0x0002
        /*001a*/ 	.short	0x0064
        /*001c*/ 	.short	0x0082
	.zero		2


//--------------------- .nv.info                  --------------------------
	.section	.nv.info,"",@"SHT_CUDA_INFO"
	.align	4


	//----- nvinfo : EIATTR_REGCOUNT
	.align		4
        /*0000*/ 	.byte	0x04, 0x2f
        /*0002*/ 	.short	(.L_1 - .L_0)
	.align		4
.L_0:
        /*0004*/ 	.word	index@(_Z7KWarmUpv)
        /*0008*/ 	.word	0x00000004


	//----- nvinfo : EIATTR_FRAME_SIZE
	.align		4
.L_1:
        /*000c*/ 	.byte	0x04, 0x11
        /*000e*/ 	.short	(.L_3 - .L_2)
	.align		4
.L_2:
        /*0010*/ 	.word	index@(_Z7KWarmUpv)
        /*0014*/ 	.word	0x00000000


	//----- nvinfo : EIATTR_REGCOUNT
	.align		4
.L_3:
        /*0018*/ 	.byte	0x04, 0x2f
        /*001a*/ 	.short	(.L_5 - .L_4)
	.align		4
.L_4:
        /*001c*/ 	.word	index@(_Z14ENC_RotatePermPKhPhPKiS3_)
        /*0020*/ 	.word	0x00000012


	//----- nvinfo : EIATTR_FRAME_SIZE
	.align		4
.L_5:
        /*0024*/ 	.byte	0x04, 0x11
        /*0026*/ 	.short	(.L_7 - .L_6)
	.align		4
.L_6:
        /*0028*/ 	.word	index@(_Z14ENC_RotatePermPKhPhPKiS3_)
        /*002c*/ 	.word	0x00000000


	//----- nvinfo : EIATTR_REGCOUNT
	.align		4
.L_7:
        /*0030*/ 	.byte	0x04, 0x2f
        /*0032*/ 	.short	(.L_9 - .L_8)
	.align		4
.L_8:
        /*0034*/ 	.word	index@(_Z14DEC_RotatePermPKhPhPKiS3_)
        /*0038*/ 	.word	0x00000010


	//----- nvinfo : EIATTR_FRAME_SIZE
	.align		4
.L_9:
        /*003c*/ 	.byte	0x04, 0x11
        /*003e*/ 	.short	(.L_11 - .L_10)
	.align		4
.L_10:
        /*0040*/ 	.word	index@(_Z14DEC_RotatePermPKhPhPKiS3_)
        /*0044*/ 	.word	0x00000000


	//----- nvinfo : EIATTR_REGCOUNT
	.align		4
.L_11:
        /*0048*/ 	.byte	0x04, 0x2f
        /*004a*/ 	.short	(.L_13 - .L_12)
	.align		4
.L_12:
        /*004c*/ 	.word	index@(_Z7DIFF_TDPKhPhPKdS3_id)
        /*0050*/ 	.word	0x00000020


	//----- nvinfo : EIATTR_FRAME_SIZE
	.align		4
.L_13:
        /*0054*/ 	.byte	0x04, 0x11
        /*0056*/ 	.short	(.L_15 - .L_14)
	.align		4
.L_14:
        /*0058*/ 	.word	index@(_Z7DIFF_TDPKhPhPKdS3_id)
        /*005c*/ 	.word	0x00000000


	//----- nvinfo : EIATTR_REGCOUNT
	.align		4
.L_15:
        /*0060*/ 	.byte	0x04, 0x2f
        /*0062*/ 	.short	(.L_17 - .L_16)
	.align		4
.L_16:
        /*0064*/ 	.word	index@(_Z10ENC_XOR_LRPhi)
        /*0068*/ 	.word	0x00000018


	//----- nvinfo : EIATTR_FRAME_SIZE
	.align		4
.L_17:
        /*006c*/ 	.byte	0x04, 0x11
        /*006e*/ 	.short	(.L_19 - .L_18)
	.align		4
.L_18:
        /*0070*/ 	.word	index@(_Z10ENC_XOR_LRPhi)
        /*0074*/ 	.word	0x00000000


	//----- nvinfo : EIATTR_REGCOUNT
	.align		4
.L_19:
        /*0078*/ 	.byte	0x04, 0x2f
        /*007a*/ 	.short	(.L_21 - .L_20)
	.align		4
.L_20:
        /*007c*/ 	.word	index@(_Z10DEC_XOR_LRPhi)
        /*0080*/ 	.word	0x00000020


	//----- nvinfo : EIATTR_FRAME_SIZE
	.align		4
.L_21:
        /*0084*/ 	.byte	0x04, 0x11
        /*0086*/ 	.short	(.L_23 - .L_22)
	.align		4
.L_22:
        /*0088*/ 	.word	index@(_Z10DEC_XOR_LRPhi)
        /*008c*/ 	.word	0x00000000


	//----- nvinfo : EIATTR_REGCOUNT
	.align		4
.L_23:
        /*0090*/ 	.byte	0x04, 0x2f
        /*0092*/ 	.short	(.L_25 - .L_24)
	.align		4
.L_24:
        /*0094*/ 	.word	index@(_Z8imageSumPhPj)
        /*0098*/ 	.word	0x0000000a


	//----- nvinfo : EIATTR_FRAME_SIZE
	.align		4
.L_25:
        /*009c*/ 	.byte	0x04, 0x11
        /*009e*/ 	.short	(.L_27 - .L_26)
	.align		4
.L_26:
        /*00a0*/ 	.word	index@(_Z8imageSumPhPj)
        /*00a4*/ 	.word	0x00000000


	//----- nvinfo : EIATTR_MIN_STACK_SIZE
	.align		4
.L_27:
        /*00a8*/ 	.byte	0x04, 0x12
        /*00aa*/ 	.short	(.L_29 - .L_28)
	.align		4
.L_28:
        /*00ac*/ 	.word	index@(_Z8imageSumPhPj)
        /*00b0*/ 	.word	0x00000000


	//----- nvinfo : EIATTR_MIN_STACK_SIZE
	.align		4
.L_29:
        /*00b4*/ 	.byte	0x04, 0x12
        /*00b6*/ 	.short	(.L_31 - .L_30)
	.align		4
.L_30:
        /*00b8*/ 	.word	index@(_Z10DEC_XOR_LRPhi)
        /*00bc*/ 	.word	0x00000000


	//----- nvinfo : EIATTR_MIN_STACK_SIZE
	.align		4
.L_31:
        /*00c0*/ 	.byte	0x04, 0x12
        /*00c2*/ 	.short	(.L_33 - .L_32)
	.align		4
.L_32:
        /*00c4*/ 	.word	index@(_Z10ENC_XOR_LRPhi)
        /*00c8*/ 	.word	0x00000000


	//----- nvinfo : EIATTR_MIN_STACK_SIZE
	.align		4
.L_33:
        /*00cc*/ 	.byte	0x04, 0x12
        /*00ce*/ 	.short	(.L_35 - .L_34)
	.align		4
.L_34:
        /*00d0*/ 	.word	index@(_Z7DIFF_TDPKhPhPKdS3_id)
        /*00d4*/ 	.word	0x00000000


	//----- nvinfo : EIATTR_MIN_STACK_SIZE
	.align		4
.L_35:
        /*00d8*/ 	.byte	0x04, 0x12
        /*00da*/ 	.short	(.L_37 - .L_36)
	.align		4
.L_36:
        /*00dc*/ 	.word	index@(_Z14DEC_RotatePermPKhPhPKiS3_)
        /*00e0*/ 	.word	0x00000000


	//----- nvinfo : EIATTR_MIN_STACK_SIZE
	.align		4
.L_37:
        /*00e4*/ 	.byte	0x04, 0x12
        /*00e6*/ 	.short	(.L_39 - .L_38)
	.align		4
.L_38:
        /*00e8*/ 	.word	index@(_Z14ENC_RotatePermPKhPhPKiS3_)
        /*00ec*/ 	.word	0x00000000


	//----- nvinfo : EIATTR_MIN_STACK_SIZE
	.align		4
.L_39:
        /*00f0*/ 	.byte	0x04, 0x12
        /*00f2*/ 	.short	(.L_41 - .L_40)
	.align		4
.L_40:
        /*00f4*/ 	.word	index@(_Z7KWarmUpv)
        /*00f8*/ 	.word	0x00000000
.L_41:


//--------------------- .nv.compat                --------------------------
	.section	.nv.compat,"",@"SHT_CUDA_COMPAT_INFO"
	.align	4
        /*0000*/ 	.byte	0x02, 0x09, 0x00, 0x00, 0x02, 0x02, 0x01, 0x00, 0x02, 0x05, 0x05, 0x00, 0x03, 0x07, 0x01, 0x01
        /*0010*/ 	.byte	0x02, 0x03, 0x00, 0x00, 0x02, 0x06, 0x01, 0x00, 0x04, 0x0b, 0x08, 0x00, 0x01, 0x00, 0x00, 0x00
        /*0020*/ 	.byte	0x00, 0x00, 0x00, 0x00


//--------------------- .nv.info._Z8imageSumPhPj  --------------------------
	.section	.nv.info._Z8imageSumPhPj,"",@"SHT_CUDA_INFO"
	.sectionflags	@""
	.align	4


	//----- nvinfo : EIATTR_CUDA_API_VERSION
	.align		4
        /*0000*/ 	.byte	0x04, 0x37
        /*0002*/ 	.short	(.L_43 - .L_42)
.L_42:
        /*0004*/ 	.word	0x00000082


	//----- nvinfo : EIATTR_KPARAM_INFO
	.align		4
.L_43:
        /*0008*/ 	.byte	0x04, 0x17
        /*000a*/ 	.short	(.L_45 - .L_44)
.L_44:
        /*000c*/ 	.word	0x00000000
        /*0010*/ 	.short	0x0001
        /*0012*/ 	.short	0x0008
        /*0014*/ 	.byte	0x00, 0xf5, 0x21, 0x00


	//----- nvinfo : EIATTR_KPARAM_INFO
	.align		4
.L_45:
        /*0018*/ 	.byte	0x04, 0x17
        /*001a*/ 	.short	(.L_47 - .L_46)
.L_46:
        /*001c*/ 	.word	0x00000000
        /*0020*/ 	.short	0x0000
        /*0022*/ 	.short	0x0000
        /*0024*/ 	.byte	0x00, 0xf5, 0x21, 0x00


	//----- nvinfo : EIATTR_SPARSE_MMA_MASK
	.align		4
.L_47:
        /*0028*/ 	.byte	0x03, 0x50
        /*002a*/ 	.short	0x0000


	//----- nvinfo : EIATTR_MAXREG_COUNT
	.align		4
        /*002c*/ 	.byte	0x03, 0x1b
        /*002e*/ 	.short	0x00ff


	//----- nvinfo : EIATTR_MERCURY_ISA_VERSION
	.align		4
        /*0030*/ 	.byte	0x03, 0x5f
        /*0032*/ 	.short	0x0101


	//----- nvinfo : EIATTR_INT_WARP_WIDE_INSTR_OFFSETS
	.align		4
        /*0034*/ 	.byte	0x04, 0x31
        /*0036*/ 	.short	(.L_49 - .L_48)


	//   ....[0]....
.L_48:
        /*0038*/ 	.word	0x000000b0


	//   ....[1]....
        /*003c*/ 	.word	0x000000f0


	//----- nvinfo : EIATTR_VRC_CTA_INIT_COUNT
	.align		4
.L_49:
        /*0040*/ 	.byte	0x02, 0x4a
	.zero		1
	.zero		1


	//----- nvinfo : EIATTR_EXIT_INSTR_OFFSETS
	.align		4
        /*0044*/ 	.byte	0x04, 0x1c
        /*0046*/ 	.short	(.L_51 - .L_50)


	//   ....[0]....
.L_50:
        /*0048*/ 	.word	0x00000120


	//----- nvinfo : EIATTR_CBANK_PARAM_SIZE
	.align		4
.L_51:
        /*004c*/ 	.byte	0x03, 0x19
        /*004e*/ 	.short	0x0010


	//----- nvinfo : EIATTR_PARAM_CBANK
	.align		4
        /*0050*/ 	.byte	0x04, 0x0a
        /*0052*/ 	.short	(.L_53 - .L_52)
	.align		4
.L_52:
        /*0054*/ 	.word	index@(.nv.constant0._Z8imageSumPhPj)
        /*0058*/ 	.short	0x0380
        /*005a*/ 	.short	0x0010


	//----- nvinfo : EIATTR_SW_WAR
	.align		4
.L_53:
        /*005c*/ 	.byte	0x04, 0x36
        /*005e*/ 	.short	(.L_55 - .L_54)
.L_54:
        /*0060*/ 	.word	0x00000008
.L_55:


//--------------------- .nv.info._Z10DEC_XOR_LRPhi --------------------------
	.section	.nv.info._Z10DEC_XOR_LRPhi,"",@"SHT_CUDA_INFO"
	.sectionflags	@""
	.align	4


	//----- nvinfo : EIATTR_CUDA_API_VERSION
	.align		4
        /*0000*/ 	.byte	0x04, 0x37
        /*0002*/ 	.short	(.L_57 - .L_56)
.L_56:
        /*0004*/ 	.word	0x00000082


	//----- nvinfo : EIATTR_KPARAM_INFO
	.align		4
.L_57:
        /*0008*/ 	.byte	0x04, 0x17
        /*000a*/ 	.short	(.L_59 - .L_58)
.L_58:
        /*000c*/ 	.word	0x00000000
        /*0010*/ 	.short	0x0001
        /*0012*/ 	.short	0x0008
        /*0014*/ 	.byte	0x00, 0xf0, 0x11, 0x00


	//----- nvinfo : EIATTR_KPARAM_INFO
	.align		4
.L_59:
        /*0018*/ 	.byte	0x04, 0x17
        /*001a*/ 	.short	(.L_61 - .L_60)
.L_60:
        /*001c*/ 	.word	0x00000000
        /*0020*/ 	.short	0x0000
        /*0022*/ 	.short	0x0000
        /*0024*/ 	.byte	0x00, 0xf5, 0x21, 0x00


	//----- nvinfo : EIATTR_SPARSE_MMA_MASK
	.align		4
.L_61:
        /*0028*/ 	.byte	0x03, 0x50
        /*002a*/ 	.short	0x0000


	//----- nvinfo : EIATTR_MAXREG_COUNT
	.align		4
        /*002c*/ 	.byte	0x03, 0x1b
        /*002e*/ 	.short	0x00ff


	//----- nvinfo : EIATTR_MERCURY_ISA_VERSION
	.align		4
        /*0030*/ 	.byte	0x03, 0x5f
        /*0032*/ 	.short	0x0101


	//----- nvinfo : EIATTR_VRC_CTA_INIT_COUNT
	.align		4
        /*0034*/ 	.byte	0x02, 0x4a
	.zero		1
	.zero		1


	//----- nvinfo : EIATTR_EXIT_INSTR_OFFSETS
	.align		4
        /*0038*/ 	.byte	0x04, 0x1c
        /*003a*/ 	.short	(.L_63 - .L_62)


	//   ....[0]....
.L_62:
        /*003c*/ 	.word	0x00000030


	//   ....[1]....
        /*0040*/ 	.word	0x00000b00


	//   ....[2]....
        /*0044*/ 	.word	0x00000ef0


	//   ....[3]....
        /*0048*/ 	.word	0x00001120


	//   ....[4]....
        /*004c*/ 	.word	0x00001250


	//----- nvinfo : EIATTR_CBANK_PARAM_SIZE
	.align		4
.L_63:
        /*0050*/ 	.byte	0x03, 0x19
        /*0052*/ 	.short	0x000c


	//----- nvinfo : EIATTR_PARAM_CBANK
	.align		4
        /*0054*/ 	.byte	0x04, 0x0a
        /*0056*/ 	.short	(.L_65 - .L_64)
	.align		4
.L_64:
        /*0058*/ 	.word	index@(.nv.constant0._Z10DEC_XOR_LRPhi)
        /*005c*/ 	.short	0x0380
        /*005e*/ 	.short	0x000c


	//----- nvinfo : EIATTR_SW_WAR
	.align		4
.L_65:
        /*0060*/ 	.byte	0x04, 0x36
        /*0062*/ 	.short	(.L_67 - .L_66)
.L_66:
        /*0064*/ 	.word	0x00000008
.L_67:


//--------------------- .nv.info._Z10ENC_XOR_LRPhi --------------------------
	.section	.nv.info._Z10ENC_XOR_LRPhi,"",@"SHT_CUDA_INFO"
	.sectionflags	@""
	.align	4


	//----- nvinfo : EIATTR_CUDA_API_VERSION
	.align		4
        /*0000*/ 	.byte	0x04, 0x37
        /*0002*/ 	.short	(.L_69 - .L_68)
.L_68:
        /*0004*/ 	.word	0x00000082


	//----- nvinfo : EIATTR_KPARAM_INFO
	.align		4
.L_69:
        /*0008*/ 	.byte	0x04, 0x17
        /*000a*/ 	.short	(.L_71 - .L_70)
.L_70:
        /*000c*/ 	.word	0x00000000
        /*0010*/ 	.short	0x0001
        /*0012*/ 	.short	0x0008
        /*0014*/ 	.byte	0x00, 0xf0, 0x11, 0x00


	//----- nvinfo : EIATTR_KPARAM_INFO
	.align		4
.L_71:
        /*0018*/ 	.byte	0x04, 0x17
        /*001a*/ 	.short	(.L_73 - .L_72)
.L_72:
        /*001c*/ 	.word	0x00000000
        /*0020*/ 	.short	0x0000
        /*0022*/ 	.short	0x0000
        /*0024*/ 	.byte	0x00, 0xf5, 0x21, 0x00


	//----- nvinfo : EIATTR_SPARSE_MMA_MASK
	.align		4
.L_73:
        /*0028*/ 	.byte	0x03, 0x50
        /*002a*/ 	.short	0x0000


	//----- nvinfo : EIATTR_MAXREG_COUNT
	.align		4
        /*002c*/ 	.byte	0x03, 0x1b
        /*002e*/ 	.short	0x00ff


	//----- nvinfo : EIATTR_MERCURY_ISA_VERSION
	.align		4
        /*0030*/ 	.byte	0x03, 0x5f
        /*0032*/ 	.short	0x0101


	//----- nvinfo : EIATTR_VRC_CTA_INIT_COUNT
	.align		4
        /*0034*/ 	.byte	0x02, 0x4a
	.zero		1
	.zero		1


	//----- nvinfo : EIATTR_EXIT_INSTR_OFFSETS
	.align		4
        /*0038*/ 	.byte	0x04, 0x1c
        /*003a*/ 	.short	(.L_75 - .L_74)


	//   ....[0]....
.L_74:
        /*003c*/ 	.word	0x00000030


	//   ....[1]....
        /*0040*/ 	.word	0x000006f0


	//   ....[2]....
        /*0044*/ 	.word	0x00000a10


	//   ....[3]....
        /*0048*/ 	.word	0x00000bf0


	//   ....[4]....
        /*004c*/ 	.word	0x00000d00


	//----- nvinfo : EIATTR_CBANK_PARAM_SIZE
	.align		4
.L_75:
        /*0050*/ 	.byte	0x03, 0x19
        /*0052*/ 	.short	0x000c


	//----- nvinfo : EIATTR_PARAM_CBANK
	.align		4
        /*0054*/ 	.byte	0x04, 0x0a
        /*0056*/ 	.short	(.L_77 - .L_76)
	.align		4
.L_76:
        /*0058*/ 	.word	index@(.nv.constant0._Z10ENC_XOR_LRPhi)
        /*005c*/ 	.short	0x0380
        /*005e*/ 	.short	0x000c


	//----- nvinfo : EIATTR_SW_WAR
	.align		4
.L_77:
        /*0060*/ 	.byte	0x04, 0x36
        /*0062*/ 	.short	(.L_79 - .L_78)
.L_78:
        /*0064*/ 	.word	0x00000008
.L_79:


//--------------------- .nv.info._Z7DIFF_TDPKhPhPKdS3_id --------------------------
	.section	.nv.info._Z7DIFF_TDPKhPhPKdS3_id,"",@"SHT_CUDA_INFO"
	.sectionflags	@""
	.align	4


	//----- nvinfo : EIATTR_CUDA_API_VERSION
	.align		4
        /*0000*/ 	.byte	0x04, 0x37
        /*0002*/ 	.short	(.L_81 - .L_80)
.L_80:
        /*0004*/ 	.word	0x00000082


	//----- nvinfo : EIATTR_KPARAM_INFO
	.align		4
.L_81:
        /*0008*/ 	.byte	0x04, 0x17
        /*000a*/ 	.short	(.L_83 - .L_82)
.L_82:
        /*000c*/ 	.word	0x00000000
        /*0010*/ 	.short	0x0005
        /*0012*/ 	.short	0x0028
        /*0014*/ 	.byte	0x00, 0xf0, 0x21, 0x00


	//----- nvinfo : EIATTR_KPARAM_INFO
	.align		4
.L_83:
        /*0018*/ 	.byte	0x04, 0x17
        /*001a*/ 	.short	(.L_85 - .L_84)
.L_84:
        /*001c*/ 	.word	0x00000000
        /*0020*/ 	.short	0x0004
        /*0022*/ 	.short	0x0020
        /*0024*/ 	.byte	0x00, 0xf0, 0x11, 0x00


	//----- nvinfo : EIATTR_KPARAM_INFO
	.align		4
.L_85:
        /*0028*/ 	.byte	0x04, 0x17
        /*002a*/ 	.short	(.L_87 - .L_86)
.L_86:
        /*002c*/ 	.word	0x00000000
        /*0030*/ 	.short	0x0003
        /*0032*/ 	.short	0x0018
        /*0034*/ 	.byte	0x00, 0xf5, 0x21, 0x00


	//----- nvinfo : EIATTR_KPARAM_INFO
	.align		4
.L_87:
        /*0038*/ 	.byte	0x04, 0x17
        /*003a*/ 	.short	(.L_89 - .L_88)
.L_88:
        /*003c*/ 	.word	0x00000000
        /*0040*/ 	.short	0x0002
        /*0042*/ 	.short	0x0010
        /*0044*/ 	.byte	0x00, 0xf5, 0x21, 0x00


	//----- nvinfo : EIATTR_KPARAM_INFO
	.align		4
.L_89:
        /*0048*/ 	.byte	0x04, 0x17
        /*004a*/ 	.short	(.L_91 - .L_90)
.L_90:
        /*004c*/ 	.word	0x00000000
        /*0050*/ 	.short	0x0001
        /*0052*/ 	.short	0x0008
        /*0054*/ 	.byte	0x00, 0xf5, 0x21, 0x00


	//----- nvinfo : EIATTR_KPARAM_INFO
	.align		4
.L_91:
        /*0058*/ 	.byte	0x04, 0x17
        /*005a*/ 	.short	(.L_93 - .L_92)
.L_92:
        /*005c*/ 	.word	0x00000000
        /*0060*/ 	.short	0x0000
        /*0062*/ 	.short	0x0000
        /*0064*/ 	.byte	0x00, 0xf5, 0x21, 0x00


	//----- nvinfo : EIATTR_SPARSE_MMA_MASK
	.align		4
.L_93:
        /*0068*/ 	.byte	0x03, 0x50
        /*006a*/ 	.short	0x0000


	//----- nvinfo : EIATTR_MAXREG_COUNT
	.align		4
        /*006c*/ 	.byte	0x03, 0x1b
        /*006e*/ 	.short	0x00ff


	//----- nvinfo : EIATTR_MERCURY_ISA_VERSION
	.align		4
        /*0070*/ 	.byte	0x03, 0x5f
        /*0072*/ 	.short	0x0101


	//----- nvinfo : EIATTR_VRC_CTA_INIT_COUNT
	.align		4
        /*0074*/ 	.byte	0x02, 0x4a
	.zero		1
	.zero		1


	//----- nvinfo : EIATTR_EXIT_INSTR_OFFSETS
	.align		4
        /*0078*/ 	.byte	0x04, 0x1c
        /*007a*/ 	.short	(.L_95 - .L_94)


	//   ....[0]....
.L_94:
        /*007c*/ 	.word	0x000000a0


	//   ....[1]....
        /*0080*/ 	.word	0x00000b90


	//   ....[2]....
        /*0084*/ 	.word	0x00001110


	//   ....[3]....
        /*0088*/ 	.word	0x00001430


	//   ....[4]....
        /*008c*/ 	.word	0x00001570


	//----- nvinfo : EIATTR_CBANK_PARAM_SIZE
	.align		4
.L_95:
        /*0090*/ 	.byte	0x03, 0x19
        /*0092*/ 	.short	0x0030


	//----- nvinfo : EIATTR_PARAM_CBANK
	.align		4
        /*0094*/ 	.byte	0x04, 0x0a
        /*0096*/ 	.short	(.L_97 - .L_96)
	.align		4
.L_96:
        /*0098*/ 	.word	index@(.nv.constant0._Z7DIFF_TDPKhPhPKdS3_id)
        /*009c*/ 	.short	0x0380
        /*009e*/ 	.short	0x0030


	//----- nvinfo : EIATTR_SW_WAR
	.align		4
.L_97:
        /*00a0*/ 	.byte	0x04, 0x36
        /*00a2*/ 	.short	(.L_99 - .L_98)
.L_98:
        /*00a4*/ 	.word	0x00000008
.L_99:


//--------------------- .nv.info._Z14DEC_RotatePermPKhPhPKiS3_ --------------------------
	.section	.nv.info._Z14DEC_RotatePermPKhPhPKiS3_,"",@"SHT_CUDA_INFO"
	.sectionflags	@""
	.align	4


	//----- nvinfo : EIATTR_CUDA_API_VERSION
	.align		4
        /*0000*/ 	.byte	0x04, 0x37
        /*0002*/ 	.short	(.L_101 - .L_100)
.L_100:
        /*0004*/ 	.word	0x00000082


	//----- nvinfo : EIATTR_KPARAM_INFO
	.align		4
.L_101:
        /*0008*/ 	.byte	0x04, 0x17
        /*000a*/ 	.short	(.L_103 - .L_102)
.L_102:
        /*000c*/ 	.word	0x00000000
        /*0010*/ 	.short	0x0003
        /*0012*/ 	.short	0x0018
        /*0014*/ 	.byte	0x00, 0xf5, 0x21, 0x00


	//----- nvinfo : EIATTR_KPARAM_INFO
	.align		4
.L_103:
        /*0018*/ 	.byte	0x04, 0x17
        /*001a*/ 	.short	(.L_105 - .L_104)
.L_104:
        /*001c*/ 	.word	0x00000000
        /*0020*/ 	.short	0x0002
        /*0022*/ 	.short	0x0010
        /*0024*/ 	.byte	0x00, 0xf5, 0x21, 0x00


	//----- nvinfo : EIATTR_KPARAM_INFO
	.align		4
.L_105:
        /*0028*/ 	.byte	0x04, 0x17
        /*002a*/ 	.short	(.L_107 - .L_106)
.L_106:
        /*002c*/ 	.word	0x00000000
        /*0030*/ 	.short	0x0001
        /*0032*/ 	.short	0x0008
        /*0034*/ 	.byte	0x00, 0xf5, 0x21, 0x00


	//----- nvinfo : EIATTR_KPARAM_INFO
	.align		4
.L_107:
        /*0038*/ 	.byte	0x04, 0x17
        /*003a*/ 	.short	(.L_109 - .L_108)
.L_108:
        /*003c*/ 	.word	0x00000000
        /*0040*/ 	.short	0x0000
        /*0042*/ 	.short	0x0000
        /*0044*/ 	.byte	0x00, 0xf5, 0x21, 0x00


	//----- nvinfo : EIATTR_SPARSE_MMA_MASK
	.align		4
.L_109:
        /*0048*/ 	.byte	0x03, 0x50
        /*004a*/ 	.short	0x0000


	//----- nvinfo : EIATTR_MAXREG_COUNT
	.align		4
        /*004c*/ 	.byte	0x03, 0x1b
        /*004e*/ 	.short	0x00ff


	//----- nvinfo : EIATTR_MERCURY_ISA_VERSION
	.align		4
        /*0050*/ 	.byte	0x03, 0x5f
        /*0052*/ 	.short	0x0101


	//----- nvinfo : EIATTR_VRC_CTA_INIT_COUNT
	.align		4
        /*0054*/ 	.byte	0x02, 0x4a
	.zero		1
	.zero		1


	//----- nvinfo : EIATTR_EXIT_INSTR_OFFSETS
	.align		4
        /*0058*/ 	.byte	0x04, 0x1c
        /*005a*/ 	.short	(.L_111 - .L_110)


	//   ....[0]....
.L_110:
        /*005c*/ 	.word	0x000003d0


	//----- nvinfo : EIATTR_CBANK_PARAM_SIZE
	.align		4
.L_111:
        /*0060*/ 	.byte	0x03, 0x19
        /*0062*/ 	.short	0x0020


	//----- nvinfo : EIATTR_PARAM_CBANK
	.align		4
        /*0064*/ 	.byte	0x04, 0x0a
        /*0066*/ 	.short	(.L_113 - .L_112)
	.align		4
.L_112:
        /*0068*/ 	.word	index@(.nv.constant0._Z14DEC_RotatePermPKhPhPKiS3_)
        /*006c*/ 	.short	0x0380
        /*006e*/ 	.short	0x0020


	//----- nvinfo : EIATTR_SW_WAR
	.align		4
.L_113:
        /*0070*/ 	.byte	0x04, 0x36
        /*0072*/ 	.short	(.L_115 - .L_114)
.L_114:
        /*0074*/ 	.word	0x00000008
.L_115:


//--------------------- .nv.info._Z14ENC_RotatePermPKhPhPKiS3_ --------------------------
	.section	.nv.info._Z14ENC_RotatePermPKhPhPKiS3_,"",@"SHT_CUDA_INFO"
	.sectionflags	@""
	.align	4


	//----- nvinfo : EIATTR_CUDA_API_VERSION
	.align		4
        /*0000*/ 	.byte	0x04, 0x37
        /*0002*/ 	.short	(.L_117 - .L_116)
.L_116:
        /*0004*/ 	.word	0x00000082


	//----- nvinfo : EIATTR_KPARAM_INFO
	.align		4
.L_117:
        /*0008*/ 	.byte	0x04, 0x17
        /*000a*/ 	.short	(.L_119 - .L_118)
.L_118:
        /*000c*/ 	.word	0x00000000
        /*0010*/ 	.short	0x0003
        /*0012*/ 	.short	0x0018
        /*0014*/ 	.byte	0x00, 0xf5, 0x21, 0x00


	//----- nvinfo : EIATTR_KPARAM_INFO
	.align		4
.L_119:
        /*0018*/ 	.byte	0x04, 0x17
        /*001a*/ 	.short	(.L_121 - .L_120)
.L_120:
        /*001c*/ 	.word	0x00000000
        /*0020*/ 	.short	0x0002
        /*0022*/ 	.short	0x0010
        /*0024*/ 	.byte	0x00, 0xf5, 0x21, 0x00


	//----- nvinfo : EIATTR_KPARAM_INFO
	.align		4
.L_121:
        /*0028*/ 	.byte	0x04, 0x17
        /*002a*/ 	.short	(.L_123 - .L_122)
.L_122:
        /*002c*/ 	.word	0x00000000
        /*0030*/ 	.short	0x0001
        /*0032*/ 	.short	0x0008
        /*0034*/ 	.byte	0x00, 0xf5, 0x21, 0x00


	//----- nvinfo : EIATTR_KPARAM_INFO
	.align		4
.L_123:
        /*0038*/ 	.byte	0x04, 0x17
        /*003a*/ 	.short	(.L_125 - .L_124)
.L_124:
        /*003c*/ 	.word	0x00000000
        /*0040*/ 	.short	0x0000
        /*0042*/ 	.short	0x0000
        /*0044*/ 	.byte	0x00, 0xf5, 0x21, 0x00


	//----- nvinfo : EIATTR_SPARSE_MMA_MASK
	.align		4
.L_125:
        /*0048*/ 	.byte	0x03, 0x50
        /*004a*/ 	.short	0x0000


	//----- nvinfo : EIATTR_MAXREG_COUNT
	.align		4
        /*004c*/ 	.byte	0x03, 0x1b
        /*004e*/ 	.short	0x00ff


	//----- nvinfo : EIATTR_MERCURY_ISA_VERSION
	.align		4
        /*0050*/ 	.byte	0x03, 0x5f
        /*0052*/ 	.short	0x0101


	//----- nvinfo : EIATTR_VRC_CTA_INIT_COUNT
	.align		4
        /*0054*/ 	.byte	0x02, 0x4a
	.zero		1
	.zero		1


	//----- nvinfo : EIATTR_EXIT_INSTR_OFFSETS
	.align		4
        /*0058*/ 	.byte	0x04, 0x1c
        /*005a*/ 	.short	(.L_127 - .L_126)


	//   ....[0]....
.L_126:
        /*005c*/ 	.word	0x000003d0


	//----- nvinfo : EIATTR_CBANK_PARAM_SIZE
	.align		4
.L_127:
        /*0060*/ 	.byte	0x03, 0x19
        /*0062*/ 	.short	0x0020


	//----- nvinfo : EIATTR_PARAM_CBANK
	.align		4
        /*0064*/ 	.byte	0x04, 0x0a
        /*0066*/ 	.short	(.L_129 - .L_128)
	.align		4
.L_128:
        /*0068*/ 	.word	index@(.nv.constant0._Z14ENC_RotatePermPKhPhPKiS3_)
        /*006c*/ 	.short	0x0380
        /*006e*/ 	.short	0x0020


	//----- nvinfo : EIATTR_SW_WAR
	.align		4
.L_129:
        /*0070*/ 	.byte	0x04, 0x36
        /*0072*/ 	.short	(.L_131 - .L_130)
.L_130:
        /*0074*/ 	.word	0x00000008
.L_131:


//--------------------- .nv.info._Z7KWarmUpv      --------------------------
	.section	.nv.info._Z7KWarmUpv,"",@"SHT_CUDA_INFO"
	.sectionflags	@""
	.align	4


	//----- nvinfo : EIATTR_CUDA_API_VERSION
	.align		4
        /*0000*/ 	.byte	0x04, 0x37
        /*0002*/ 	.short	(.L_133 - .L_132)
.L_132:
        /*0004*/ 	.word	0x00000082


	//----- nvinfo : EIATTR_SPARSE_MMA_MASK
	.align		4
.L_133:
        /*0008*/ 	.byte	0x03, 0x50
        /*000a*/ 	.short	0x0000


	//----- nvinfo : EIATTR_MAXREG_COUNT
	.align		4
        /*000c*/ 	.byte	0x03, 0x1b
        /*000e*/ 	.short	0x00ff


	//----- nvinfo : EIATTR_MERCURY_ISA_VERSION
	.align		4
        /*0010*/ 	.byte	0x03, 0x5f
        /*0012*/ 	.short	0x0101


	//----- nvinfo : EIATTR_VRC_CTA_INIT_COUNT
	.align		4
        /*0014*/ 	.byte	0x02, 0x4a
	.zero		1
	.zero		1


	//----- nvinfo : EIATTR_EXIT_INSTR_OFFSETS
	.align		4
        /*0018*/ 	.byte	0x04, 0x1c
        /*001a*/ 	.short	(.L_135 - .L_134)


	//   ....[0]....
.L_134:
        /*001c*/ 	.word	0x00000010


	//----- nvinfo : EIATTR_SW_WAR
	.align		4
.L_135:
        /*0020*/ 	.byte	0x04, 0x36
        /*0022*/ 	.short	(.L_137 - .L_136)
.L_136:
        /*0024*/ 	.word	0x00000008
.L_137:


//--------------------- .nv.callgraph             --------------------------
	.section	.nv.callgraph,"",@"SHT_CUDA_CALLGRAPH"
	.align	4
	.sectionentsize	8
	.align		4
        /*0000*/ 	.word	0x00000000
	.align		4
        /*0004*/ 	.word	0xffffffff
	.align		4
        /*0008*/ 	.word	0x00000000
	.align		4
        /*000c*/ 	.word	0xfffffffe
	.align		4
        /*0010*/ 	.word	0x00000000
	.align		4
        /*0014*/ 	.word	0xfffffffd
	.align		4
        /*0018*/ 	.word	0x00000000
	.align		4
        /*001c*/ 	.word	0xfffffffc


//--------------------- .text._Z8imageSumPhPj     --------------------------
	.section	.text._Z8imageSumPhPj,"ax",@progbits
	.align	128
        .global         _Z8imageSumPhPj
        .type           _Z8imageSumPhPj,@function
        .size           _Z8imageSumPhPj,(.L_x_21 - _Z8imageSumPhPj)
        .other          _Z8imageSumPhPj,@"STO_CUDA_ENTRY STV_DEFAULT"
_Z8imageSumPhPj:
.text._Z8imageSumPhPj:
[----:B------:R-:W-:Y:S01]  /*0000*/  LDC R1, c[0x0][0x37c] ;  /* 0x0000df00ff017b82 */ /* 0x000fe20000000800 */
[----:B------:R-:W0:Y:S07]  /*0010*/  S2R R3, SR_TID.X ;  /* 0x0000000000037919 */ /* 0x000e2e0000002100 */
[----:B------:R-:W0:Y:S01]  /*0020*/  S2UR UR4, SR_CTAID.X ;  /* 0x00000000000479c3 */ /* 0x000e220000002500 */
[----:B------:R-:W1:Y:S01]  /*0030*/  LDCU.64 UR8, c[0x0][0x380] ;  /* 0x00007000ff0877ac */ /* 0x000e620008000a00 */
[----:B------:R-:W2:Y:S06]  /*0040*/  LDCU.64 UR6, c[0x0][0x358] ;  /* 0x00006b00ff0677ac */ /* 0x000eac0008000a00 */
[----:B------:R-:W0:Y:S02]  /*0050*/  LDC R0, c[0x0][0x360] ;  /* 0x0000d800ff007b82 */ /* 0x000e240000000800 */
[----:B0-----:R-:W-:-:S05]  /*0060*/  IMAD R0, R0, UR4, R3 ;  /* 0x0000000400007c24 */ /* 0x001fca000f8e0203 */
[----:B-1----:R-:W-:-:S04]  /*0070*/  IADD3 R4, P0, PT, R0, UR8, RZ ;  /* 0x0000000800047c10 */ /* 0x002fc8000ff1e0ff */
[----:B------:R-:W-:-:S05]  /*0080*/  LEA.HI.X.SX32 R5, R0, UR9, 0x1, P0 ;  /* 0x0000000900057c11 */ /* 0x000fca00080f0eff */
[----:B--2---:R-:W2:Y:S01]  /*0090*/  LDG.E.U8.CONSTANT R4, desc[UR6][R4.64] ;  /* 0x0000000604047981 */ /* 0x004ea2000c1e9100 */
[----:B------:R-:W0:Y:S01]  /*00a0*/  LDC.64 R2, c[0x0][0x388] ;  /* 0x0000e200ff027b82 */ /* 0x000e220000000a00 */
[----:B------:R-:W-:Y:S01]  /*00b0*/  VOTEU.ANY UR4, UPT, PT ;  /* 0x0000000000047886 */ /* 0x000fe200038e0100 */
[----:B------:R-:W1:Y:S01]  /*00c0*/  S2R R0, SR_LANEID ;  /* 0x0000000000007919 */ /* 0x000e620000000000 */
[----:B------:R-:W-:-:S06]  /*00d0*/  UFLO.U32 UR4, UR4 ;  /* 0x00000004000472bd */ /* 0x000fcc00080e0000 */
[----:B-1----:R-:W-:Y:S01]  /*00e0*/  ISETP.EQ.U32.AND P0, PT, R0, UR4, PT ;  /* 0x0000000400007c0c */ /* 0x002fe2000bf02070 */
[----:B--2---:R-:W1:Y:S02]  /*00f0*/  REDUX.SUM UR5, R4 ;  /* 0x00000000040573c4 */ /* 0x004e64000000c000 */
[----:B-1----:R-:W-:-:S10]  /*0100*/  IMAD.U32 R7, RZ, RZ, UR5 ;  /* 0x00000005ff077e24 */ /* 0x002fd4000f8e00ff */
[----:B0-----:R-:W-:Y:S01]  /*0110*/  @P0 REDG.E.ADD.STRONG.GPU desc[UR6][R2.64], R7 ;  /* 0x000000070200098e */ /* 0x001fe2000c12e106 */
[----:B------:R-:W-:Y:S05]  /*0120*/  EXIT ;  /* 0x000000000000794d */ /* 0x000fea0003800000 */
.L_x_0:
[----:B------:R-:W-:-:S00]  /*0130*/  BRA `(.L_x_0) ;  /* 0xfffffffc00fc7947 */ /* 0x000fc0000383ffff */
[----:B------:R-:W-:-:S00]  /*0140*/  NOP ;  /* 0x0000000000007918 */ /* 0x000fc00000000000 */
        /* <DEDUP_REMOVED lines=11> */
.L_x_21:


//--------------------- .text._Z10DEC_XOR_LRPhi   --------------------------
	.section	.text._Z10DEC_XOR_LRPhi,"ax",@progbits
	.align	128
        .global         _Z10DEC_XOR_LRPhi
        .type           _Z10DEC_XOR_LRPhi,@function
        .size           _Z10DEC_XOR_LRPhi,(.L_x_22 - _Z10DEC_XOR_LRPhi)
        .other          _Z10DEC_XOR_LRPhi,@"STO_CUDA_ENTRY STV_DEFAULT"
_Z10DEC_XOR_LRPhi:
.text._Z10DEC_XOR_LRPhi:
[----:B------:R-:W-:Y:S08]  /*0000*/  LDC R1, c[0x0][0x37c] ;  /* 0x0000df00ff017b82 */ /* 0x000ff00000000800 */
[----:B------:R-:W0:Y:S02]  /*0010*/  LDC R12, c[0x0][0x388] ;  /* 0x0000e200ff0c7b82 */ /* 0x000e240000000800 */
[----:B0-----:R-:W-:-:S13]  /*0020*/  ISETP.GE.AND P0, PT, R12, 0x2, PT ;  /* 0x000000020c00780c */ /* 0x001fda0003f06270 */
[----:B------:R-:W-:Y:S05]  /*0030*/  @!P0 EXIT ;  /* 0x000000000000894d */ /* 0x000fea0003800000 */
[----:B------:R-:W0:Y:S01]  /*0040*/  S2R R5, SR_CTAID.X ;  /* 0x0000000000057919 */ /* 0x000e220000002500 */
[----:B------:R-:W1:Y:S01]  /*0050*/  LDC R0, c[0x0][0x360] ;  /* 0x0000d800ff007b82 */ /* 0x000e620000000800 */
[C---:B------:R-:W-:Y:S01]  /*0060*/  VIADD R4, R12.reuse, 0xfffffffe ;  /* 0xfffffffe0c047836 */ /* 0x040fe20000000000 */
[----:B------:R-:W2:Y:S01]  /*0070*/  LDCU.64 UR4, c[0x0][0x358] ;  /* 0x00006b00ff0477ac */ /* 0x000ea20008000a00 */
[----:B------:R-:W1:Y:S01]  /*0080*/  S2R R19, SR_TID.X ;  /* 0x0000000000137919 */ /* 0x000e620000002100 */
[----:B------:R-:W-:Y:S02]  /*0090*/  VIADD R2, R12, 0xffffffff ;  /* 0xffffffff0c027836 */ /* 0x000fe40000000000 */
[----:B------:R-:W-:-:S03]  /*00a0*/  ISETP.GE.U32.AND P1, PT, R4, 0xf, PT ;  /* 0x0000000f0400780c */ /* 0x000fc60003f26070 */
[----:B------:R-:W-:-:S04]  /*00b0*/  LOP3.LUT R3, R2, 0xf, RZ, 0xc0, !PT ;  /* 0x0000000f02037812 */ /* 0x000fc800078ec0ff */
[----:B------:R-:W-:Y:S01]  /*00c0*/  ISETP.NE.AND P0, PT, R3, RZ, PT ;  /* 0x000000ff0300720c */ /* 0x000fe20003f05270 */
[----:B0-----:R-:W-:-:S04]  /*00d0*/  IMAD R24, R5, R12, R2 ;  /* 0x0000000c05187224 */ /* 0x001fc800078e0202 */
[----:B-1----:R-:W-:Y:S01]  /*00e0*/  IMAD R24, R24, R0, R19 ;  /* 0x0000000018187224 */ /* 0x002fe200078e0213 */
[----:B--2---:R-:W-:Y:S07]  /*00f0*/  @!P1 BRA `(.L_x_1) ;  /* 0x0000000800809947 */ /* 0x004fee0003800000 */
[----:B------:R-:W-:Y:S01]  /*0100*/  IMAD R12, R5, R12, R12 ;  /* 0x0000000c050c7224 */ /* 0x000fe200078e020c */
[----:B------:R-:W-:Y:S01]  /*0110*/  LOP3.LUT R4, R2, 0xfffffff0, RZ, 0xc0, !PT ;  /* 0xfffffff002047812 */ /* 0x000fe200078ec0ff */
[----:B------:R-:W0:Y:S02]  /*0120*/  LDCU.64 UR6, c[0x0][0x380] ;  /* 0x00007000ff0677ac */ /* 0x000e240008000a00 */
[C---:B------:R-:W-:Y:S02]  /*0130*/  VIADD R16, R12.reuse, 0xffffffef ;  /* 0xffffffef0c107836 */ /* 0x040fe40000000000 */
[C---:B------:R-:W-:Y:S02]  /*0140*/  VIADD R5, R12.reuse, 0xfffffff0 ;  /* 0xfffffff00c057836 */ /* 0x040fe40000000000 */
[C---:B------:R-:W-:Y:S02]  /*0150*/  VIADD R7, R12.reuse, 0xfffffff1 ;  /* 0xfffffff10c077836 */ /* 0x040fe40000000000 */
[----:B------:R-:W-:-:S02]  /*0160*/  VIADD R9, R12, 0xfffffff2 ;  /* 0xfffffff20c097836 */ /* 0x000fc40000000000 */
[C---:B------:R-:W-:Y:S02]  /*0170*/  VIADD R15, R12.reuse, 0xfffffff3 ;  /* 0xfffffff30c0f7836 */ /* 0x040fe40000000000 */
[C---:B------:R-:W-:Y:S02]  /*0180*/  VIADD R11, R12.reuse, 0xfffffff4 ;  /* 0xfffffff40c0b7836 */ /* 0x040fe40000000000 */
        /* <DEDUP_REMOVED lines=10> */
[-CC-:B------:R-:W-:Y:S02]  /*0230*/  IMAD R16, R16, R0.reuse, R19.reuse ;  /* 0x0000000010107224 */ /* 0x180fe400078e0213 */
[-CC-:B------:R-:W-:Y:S02]  /*0240*/  IMAD R5, R5, R0.reuse, R19.reuse ;  /* 0x0000000005057224 */ /* 0x180fe400078e0213 */
[-CC-:B------:R-:W-:Y:S02]  /*0250*/  IMAD R7, R7, R0.reuse, R19.reuse ;  /* 0x0000000007077224 */ /* 0x180fe400078e0213 */
[-CC-:B------:R-:W-:Y:S02]  /*0260*/  IMAD R9, R9, R0.reuse, R19.reuse ;  /* 0x0000000009097224 */ /* 0x180fe400078e0213 */
[-CC-:B------:R-:W-:Y:S02]  /*0270*/  IMAD R15, R15, R0.reuse, R19.reuse ;  /* 0x000000000f0f7224 */ /* 0x180fe400078e0213 */
[----:B------:R-:W-:-:S02]  /*0280*/  IMAD R11, R11, R0, R19 ;  /* 0x000000000b0b7224 */ /* 0x000fc400078e0213 */
        /* <DEDUP_REMOVED lines=9> */
[----:B------:R-:W-:Y:S02]  /*0320*/  IMAD R12, R12, R0, R19 ;  /* 0x000000000c0c7224 */ /* 0x000fe400078e0213 */
[----:B0-----:R-:W-:-:S07]  /*0330*/  IMAD.MOV R4, RZ, RZ, -R4 ;  /* 0x000000ffff047224 */ /* 0x001fce00078e0a04 */
.L_x_2:
[----:B------:R-:W-:-:S04]  /*0340*/  IADD3 R18, P1, PT, R12, UR6, RZ ;  /* 0x000000060c127c10 */ /* 0x000fc8000ff3e0ff */
[----:B------:R-:W-:Y:S02]  /*0350*/  LEA.HI.X.SX32 R19, R12, UR7, 0x1, P1 ;  /* 0x000000070c137c11 */ /* 0x000fe400088f0eff */
[----:B0-----:R-:W-:-:S03]  /*0360*/  IADD3 R22, P1, PT, R0, R18, RZ ;  /* 0x0000001200167210 */ /* 0x001fc60007f3e0ff */
[----:B------:R-:W2:Y:S02]  /*0370*/  LDG.E.U8 R26, desc[UR4][R18.64] ;  /* 0x00000004121a7981 */ /* 0x000ea4000c1e1100 */
[----:B------:R-:W-:-:S05]  /*0380*/  IMAD.X R23, RZ, RZ, R19, P1 ;  /* 0x000000ffff177224 */ /* 0x000fca00008e0613 */
[----:B------:R-:W2:Y:S01]  /*0390*/  LDG.E.U8 R28, desc[UR4][R22.64] ;  /* 0x00000004161c7981 */ /* 0x000ea2000c1e1100 */
[----:B------:R-:W-:-:S04]  /*03a0*/  IADD3 R20, P1, PT, R10, UR6, RZ ;  /* 0x000000060a147c10 */ /* 0x000fc8000ff3e0ff */
[----:B------:R-:W-:Y:S02]  /*03b0*/  LEA.HI.X.SX32 R21, R10, UR7, 0x1, P1 ;  /* 0x000000070a157c11 */ /* 0x000fe400088f0eff */
[----:B--2---:R-:W-:-:S05]  /*03c0*/  LOP3.LUT R28, R28, R26, RZ, 0x3c, !PT ;  /* 0x0000001a1c1c7212 */ /* 0x004fca00078e3cff */
[----:B------:R0:W-:Y:S04]  /*03d0*/  STG.E.U8 desc[UR4][R22.64], R28 ;  /* 0x0000001c16007986 */ /* 0x0001e8000c101104 */
[----:B0-----:R-:W2:Y:S01]  /*03e0*/  LDG.E.U8 R28, desc[UR4][R20.64] ;  /* 0x00000004141c7981 */ /* 0x001ea2000c1e1100 */
[----:B------:R-:W-:-:S04]  /*03f0*/  IADD3 R22, P1, PT, R14, UR6, RZ ;  /* 0x000000060e167c10 */ /* 0x000fc8000ff3e0ff */
[----:B------:R-:W-:Y:S02]  /*0400*/  LEA.HI.X.SX32 R23, R14, UR7, 0x1, P1 ;  /* 0x000000070e177c11 */ /* 0x000fe400088f0eff */
[----:B--2---:R-:W-:-:S05]  /*0410*/  LOP3.LUT R26, R26, R28, RZ, 0x3c, !PT ;  /* 0x0000001c1a1a7212 */ /* 0x004fca00078e3cff */
[----:B------:R0:W-:Y:S04]  /*0420*/  STG.E.U8 desc[UR4][R18.64], R26 ;  /* 0x0000001a12007986 */ /* 0x0001e8000c101104 */
[----:B------:R-:W2:Y:S04]  /*0430*/  LDG.E.U8 R28, desc[UR4][R20.64] ;  /* 0x00000004141c7981 */ /* 0x000ea8000c1e1100 */
        /* <DEDUP_REMOVED lines=75> */
[----:B------:R-:W-:Y:S02]  /*08f0*/  IADD3 R24, PT, PT, -R0, R24, -R0 ;  /* 0x0000001800187210 */ /* 0x000fe40007ffe900 */
[----:B--2---:R-:W-:-:S05]  /*0900*/  LOP3.LUT R26, R28, R26, RZ, 0x3c, !PT ;  /* 0x0000001a1c1a7212 */ /* 0x004fca00078e3cff */
[----:B------:R0:W-:Y:S04]  /*0910*/  STG.E.U8 desc[UR4][R20.64], R26 ;  /* 0x0000001a14007986 */ /* 0x0001e8000c101104 */
[----:B------:R1:W2:Y:S04]  /*0920*/  LDG.E.U8 R18, desc[UR4][R18.64] ;  /* 0x0000000412127981 */ /* 0x0002a8000c1e1100 */
[----:B0-----:R-:W2:Y:S01]  /*0930*/  LDG.E.U8 R26, desc[UR4][R22.64] ;  /* 0x00000004161a7981 */ /* 0x001ea2000c1e1100 */
[----:B------:R-:W-:Y:S01]  /*0940*/  IADD3 R24, PT, PT, -R0, R24, -R0 ;  /* 0x0000001800187210 */ /* 0x000fe20007ffe900 */
[----:B------:R-:W-:-:S03]  /*0950*/  VIADD R4, R4, 0x10 ;  /* 0x0000001004047836 */ /* 0x000fc60000000000 */
[--C-:B------:R-:W-:Y:S02]  /*0960*/  IADD3 R24, PT, PT, -R0, R24, -R0.reuse ;  /* 0x0000001800187210 */ /* 0x100fe40007ffe900 */
[----:B------:R-:W-:Y:S02]  /*0970*/  ISETP.NE.AND P1, PT, R4, RZ, PT ;  /* 0x000000ff0400720c */ /* 0x000fe40003f25270 */
[----:B-1----:R-:W-:-:S04]  /*0980*/  IADD3 R19, PT, PT, -R0, R24, -R0 ;  /* 0x0000001800137210 */ /* 0x002fc80007ffe900 */
[----:B------:R-:W-:-:S04]  /*0990*/  IADD3 R19, PT, PT, -R0, R19, -R0 ;  /* 0x0000001300137210 */ /* 0x000fc80007ffe900 */
[----:B------:R-:W-:-:S04]  /*09a0*/  IADD3 R19, PT, PT, -R0, R19, -R0 ;  /* 0x0000001300137210 */ /* 0x000fc80007ffe900 */
[C---:B------:R-:W-:Y:S01]  /*09b0*/  IADD3 R19, PT, PT, -R0.reuse, R19, -R0 ;  /* 0x0000001300137210 */ /* 0x040fe20007ffe900 */
[C---:B------:R-:W-:Y:S02]  /*09c0*/  IMAD R16, R0.reuse, -0x10, R16 ;  /* 0xfffffff000107824 */ /* 0x040fe400078e0210 */
[C---:B------:R-:W-:Y:S01]  /*09d0*/  IMAD R5, R0.reuse, -0x10, R5 ;  /* 0xfffffff000057824 */ /* 0x040fe200078e0205 */
[C---:B------:R-:W-:Y:S01]  /*09e0*/  IADD3 R24, PT, PT, -R0.reuse, R19, -R0 ;  /* 0x0000001300187210 */ /* 0x040fe20007ffe900 */
[C---:B------:R-:W-:Y:S02]  /*09f0*/  IMAD R7, R0.reuse, -0x10, R7 ;  /* 0xfffffff000077824 */ /* 0x040fe400078e0207 */
[C---:B------:R-:W-:Y:S02]  /*0a00*/  IMAD R9, R0.reuse, -0x10, R9 ;  /* 0xfffffff000097824 */ /* 0x040fe400078e0209 */
[C---:B------:R-:W-:Y:S02]  /*0a10*/  IMAD R15, R0.reuse, -0x10, R15 ;  /* 0xfffffff0000f7824 */ /* 0x040fe400078e020f */
[----:B------:R-:W-:-:S02]  /*0a20*/  IMAD R11, R0, -0x10, R11 ;  /* 0xfffffff0000b7824 */ /* 0x000fc400078e020b */
[C---:B------:R-:W-:Y:S02]  /*0a30*/  IMAD R13, R0.reuse, -0x10, R13 ;  /* 0xfffffff0000d7824 */ /* 0x040fe400078e020d */
[C---:B------:R-:W-:Y:S02]  /*0a40*/  IMAD R27, R0.reuse, -0x10, R27 ;  /* 0xfffffff0001b7824 */ /* 0x040fe400078e021b */
[C---:B------:R-:W-:Y:S02]  /*0a50*/  IMAD R17, R0.reuse, -0x10, R17 ;  /* 0xfffffff000117824 */ /* 0x040fe400078e0211 */
[C---:B------:R-:W-:Y:S02]  /*0a60*/  IMAD R25, R0.reuse, -0x10, R25 ;  /* 0xfffffff000197824 */ /* 0x040fe400078e0219 */
[C---:B------:R-:W-:Y:S02]  /*0a70*/  IMAD R8, R0.reuse, -0x10, R8 ;  /* 0xfffffff000087824 */ /* 0x040fe400078e0208 */
[----:B------:R-:W-:-:S02]  /*0a80*/  IMAD R29, R0, -0x10, R29 ;  /* 0xfffffff0001d7824 */ /* 0x000fc400078e021d */
[C---:B------:R-:W-:Y:S02]  /*0a90*/  IMAD R6, R0.reuse, -0x10, R6 ;  /* 0xfffffff000067824 */ /* 0x040fe400078e0206 */
[C---:B------:R-:W-:Y:S02]  /*0aa0*/  IMAD R14, R0.reuse, -0x10, R14 ;  /* 0xfffffff0000e7824 */ /* 0x040fe400078e020e */
[C---:B------:R-:W-:Y:S02]  /*0ab0*/  IMAD R10, R0.reuse, -0x10, R10 ;  /* 0xfffffff0000a7824 */ /* 0x040fe400078e020a */
[----:B------:R-:W-:Y:S01]  /*0ac0*/  IMAD R12, R0, -0x10, R12 ;  /* 0xfffffff0000c7824 */ /* 0x000fe200078e020c */
[----:B--2---:R-:W-:-:S05]  /*0ad0*/  LOP3.LUT R28, R26, R18, RZ, 0x3c, !PT ;  /* 0x000000121a1c7212 */ /* 0x004fca00078e3cff */
[----:B------:R0:W-:Y:S01]  /*0ae0*/  STG.E.U8 desc[UR4][R22.64], R28 ;  /* 0x0000001c16007986 */ /* 0x0001e2000c101104 */
[----:B------:R-:W-:Y:S05]  /*0af0*/  @P1 BRA `(.L_x_2) ;  /* 0xfffffff800101947 */ /* 0x000fea000383ffff */
.L_x_1:
[----:B------:R-:W-:Y:S05]  /*0b00*/  @!P0 EXIT ;  /* 0x000000000000894d */ /* 0x000fea0003800000 */
[----:B------:R-:W-:Y:S02]  /*0b10*/  ISETP.GE.U32.AND P1, PT, R3, 0x8, PT ;  /* 0x000000080300780c */ /* 0x000fe40003f26070 */
[----:B------:R-:W-:-:S04]  /*0b20*/  LOP3.LUT R14, R2, 0x7, RZ, 0xc0, !PT ;  /* 0x00000007020e7812 */ /* 0x000fc800078ec0ff */
[----:B------:R-:W-:-:S07]  /*0b30*/  ISETP.NE.AND P0, PT, R14, RZ, PT ;  /* 0x000000ff0e00720c */ /* 0x000fce0003f05270 */
[----:B------:R-:W-:Y:S06]  /*0b40*/  @!P1 BRA `(.L_x_3) ;  /* 0x0000000000e89947 */ /* 0x000fec0003800000 */
[----:B------:R-:W1:Y:S01]  /*0b50*/  LDCU.64 UR6, c[0x0][0x380] ;  /* 0x00007000ff0677ac */ /* 0x000e620008000a00 */
[----:B------:R-:W-:-:S05]  /*0b60*/  IMAD.IADD R3, R24, 0x1, -R0 ;  /* 0x0000000118037824 */ /* 0x000fca00078e0a00 */
[----:B-1----:R-:W-:-:S04]  /*0b70*/  IADD3 R6, P1, PT, R3, UR6, RZ ;  /* 0x0000000603067c10 */ /* 0x002fc8000ff3e0ff */
[----:B------:R-:W-:Y:S02]  /*0b80*/  LEA.HI.X.SX32 R7, R3, UR7, 0x1, P1 ;  /* 0x0000000703077c11 */ /* 0x000fe400088f0eff */
[----:B------:R-:W-:-:S03]  /*0b90*/  IADD3 R12, P1, PT, R0, R6, RZ ;  /* 0x00000006000c7210 */ /* 0x000fc60007f3e0ff */
[----:B------:R-:W2:Y:S02]  /*0ba0*/  LDG.E.U8 R10, desc[UR4][R6.64] ;  /* 0x00000004060a7981 */ /* 0x000ea4000c1e1100 */
[----:B------:R-:W-:-:S05]  /*0bb0*/  IMAD.X R13, RZ, RZ, R7, P1 ;  /* 0x000000ffff0d7224 */ /* 0x000fca00008e0607 */
[----:B------:R-:W2:Y:S01]  /*0bc0*/  LDG.E.U8 R9, desc[UR4][R12.64] ;  /* 0x000000040c097981 */ /* 0x000ea2000c1e1100 */
[----:B------:R-:W-:-:S05]  /*0bd0*/  IMAD.IADD R11, R3, 0x1, -R0 ;  /* 0x00000001030b7824 */ /* 0x000fca00078e0a00 */
[----:B------:R-:W-:-:S04]  /*0be0*/  IADD3 R4, P1, PT, R11, UR6, RZ ;  /* 0x000000060b047c10 */ /* 0x000fc8000ff3e0ff */
[----:B------:R-:W-:Y:S02]  /*0bf0*/  LEA.HI.X.SX32 R5, R11, UR7, 0x1, P1 ;  /* 0x000000070b057c11 */ /* 0x000fe400088f0eff */
[----:B--2---:R-:W-:-:S05]  /*0c00*/  LOP3.LUT R3, R9, R10, RZ, 0x3c, !PT ;  /* 0x0000000a09037212 */ /* 0x004fca00078e3cff */
[----:B------:R1:W-:Y:S04]  /*0c10*/  STG.E.U8 desc[UR4][R12.64], R3 ;  /* 0x000000030c007986 */ /* 0x0003e8000c101104 */
[----:B------:R-:W2:Y:S01]  /*0c20*/  LDG.E.U8 R15, desc[UR4][R4.64] ;  /* 0x00000004040f7981 */ /* 0x000ea2000c1e1100 */
[----:B------:R-:W-:-:S05]  /*0c30*/  IMAD.IADD R11, R11, 0x1, -R0 ;  /* 0x000000010b0b7824 */ /* 0x000fca00078e0a00 */
[----:B------:R-:W-:-:S04]  /*0c40*/  IADD3 R8, P1, PT, R11, UR6, RZ ;  /* 0x000000060b087c10 */ /* 0x000fc8000ff3e0ff */
[----:B------:R-:W-:Y:S02]  /*0c50*/  LEA.HI.X.SX32 R9, R11, UR7, 0x1, P1 ;  /* 0x000000070b097c11 */ /* 0x000fe400088f0eff */
[----:B--2---:R-:W-:-:S05]  /*0c60*/  LOP3.LUT R15, R10, R15, RZ, 0x3c, !PT ;  /* 0x0000000f0a0f7212 */ /* 0x004fca00078e3cff */
[----:B------:R2:W-:Y:S04]  /*0c70*/  STG.E.U8 desc[UR4][R6.64], R15 ;  /* 0x0000000f06007986 */ /* 0x0005e8000c101104 */
[----:B------:R-:W3:Y:S04]  /*0c80*/  LDG.E.U8 R17, desc[UR4][R4.64] ;  /* 0x0000000404117981 */ /* 0x000ee8000c1e1100 */
[----:B------:R-:W3:Y:S01]  /*0c90*/  LDG.E.U8 R16, desc[UR4][R8.64] ;  /* 0x0000000408107981 */ /* 0x000ee2000c1e1100 */
[----:B------:R-:W-:-:S05]  /*0ca0*/  IMAD.IADD R19, R11, 0x1, -R0 ;  /* 0x000000010b137824 */ /* 0x000fca00078e0a00 */
[----:B------:R-:W-:-:S04]  /*0cb0*/  IADD3 R10, P1, PT, R19, UR6, RZ ;  /* 0x00000006130a7c10 */ /* 0x000fc8000ff3e0ff */
[----:B------:R-:W-:Y:S02]  /*0cc0*/  LEA.HI.X.SX32 R11, R19, UR7, 0x1, P1 ;  /* 0x00000007130b7c11 */ /* 0x000fe400088f0eff */
[----:B---3--:R-:W-:-:S05]  /*0cd0*/  LOP3.LUT R17, R17, R16, RZ, 0x3c, !PT ;  /* 0x0000001011117212 */ /* 0x008fca00078e3cff */
[----:B------:R3:W-:Y:S04]  /*0ce0*/  STG.E.U8 desc[UR4][R4.64], R17 ;  /* 0x0000001104007986 */ /* 0x0007e8000c101104 */
[----:B-1----:R-:W4:Y:S04]  /*0cf0*/  LDG.E.U8 R12, desc[UR4][R8.64] ;  /* 0x00000004080c7981 */ /* 0x002f28000c1e1100 */
[----:B------:R-:W4:Y:S01]  /*0d00*/  LDG.E.U8 R3, desc[UR4][R10.64] ;  /* 0x000000040a037981 */ /* 0x000f22000c1e1100 */
[----:B------:R-:W-:-:S05]  /*0d10*/  IMAD.IADD R19, R19, 0x1, -R0 ;  /* 0x0000000113137824 */ /* 0x000fca00078e0a00 */
[----:B--2---:R-:W-:-:S04]  /*0d20*/  IADD3 R6, P1, PT, R19, UR6, RZ ;  /* 0x0000000613067c10 */ /* 0x004fc8000ff3e0ff */
[----:B------:R-:W-:Y:S02]  /*0d30*/  LEA.HI.X.SX32 R7, R19, UR7, 0x1, P1 ;  /* 0x0000000713077c11 */ /* 0x000fe400088f0eff */
[----:B----4-:R-:W-:-:S05]  /*0d40*/  LOP3.LUT R3, R12, R3, RZ, 0x3c, !PT ;  /* 0x000000030c037212 */ /* 0x010fca00078e3cff */
[----:B------:R1:W-:Y:S04]  /*0d50*/  STG.E.U8 desc[UR4][R8.64], R3 ;  /* 0x0000000308007986 */ /* 0x0003e8000c101104 */
[----:B------:R-:W2:Y:S04]  /*0d60*/  LDG.E.U8 R13, desc[UR4][R10.64] ;  /* 0x000000040a0d7981 */ /* 0x000ea8000c1e1100 */
[----:B------:R-:W2:Y:S01]  /*0d70*/  LDG.E.U8 R12, desc[UR4][R6.64] ;  /* 0x00000004060c7981 */ /* 0x000ea2000c1e1100 */
[----:B------:R-:W-:-:S05]  /*0d80*/  IMAD.IADD R19, R19, 0x1, -R0 ;  /* 0x0000000113137824 */ /* 0x000fca00078e0a00 */
[----:B---3--:R-:W-:-:S04]  /*0d90*/  IADD3 R4, P1, PT, R19, UR6, RZ ;  /* 0x0000000613047c10 */ /* 0x008fc8000ff3e0ff */
[----:B------:R-:W-:Y:S02]  /*0da0*/  LEA.HI.X.SX32 R5, R19, UR7, 0x1, P1 ;  /* 0x0000000713057c11 */ /* 0x000fe400088f0eff */
[----:B--2---:R-:W-:-:S05]  /*0db0*/  LOP3.LUT R13, R13, R12, RZ, 0x3c, !PT ;  /* 0x0000000c0d0d7212 */ /* 0x004fca00078e3cff */
[----:B------:R2:W-:Y:S04]  /*0dc0*/  STG.E.U8 desc[UR4][R10.64], R13 ;  /* 0x0000000d0a007986 */ /* 0x0005e8000c101104 */
[----:B------:R-:W3:Y:S04]  /*0dd0*/  LDG.E.U8 R15, desc[UR4][R6.64] ;  /* 0x00000004060f7981 */ /* 0x000ee8000c1e1100 */
[----:B------:R-:W3:Y:S01]  /*0de0*/  LDG.E.U8 R12, desc[UR4][R4.64] ;  /* 0x00000004040c7981 */ /* 0x000ee2000c1e1100 */
[----:B------:R-:W-:-:S05]  /*0df0*/  IMAD.IADD R19, R19, 0x1, -R0 ;  /* 0x0000000113137824 */ /* 0x000fca00078e0a00 */
[----:B-1----:R-:W-:-:S04]  /*0e00*/  IADD3 R8, P1, PT, R19, UR6, RZ ;  /* 0x0000000613087c10 */ /* 0x002fc8000ff3e0ff */
[----:B------:R-:W-:Y:S02]  /*0e10*/  LEA.HI.X.SX32 R9, R19, UR7, 0x1, P1 ;  /* 0x0000000713097c11 */ /* 0x000fe400088f0eff */
[----:B---3--:R-:W-:-:S05]  /*0e20*/  LOP3.LUT R15, R15, R12, RZ, 0x3c, !PT ;  /* 0x0000000c0f0f7212 */ /* 0x008fca00078e3cff */
[----:B------:R1:W-:Y:S04]  /*0e30*/  STG.E.U8 desc[UR4][R6.64], R15 ;  /* 0x0000000f06007986 */ /* 0x0003e8000c101104 */
[----:B------:R-:W3:Y:S04]  /*0e40*/  LDG.E.U8 R12, desc[UR4][R4.64] ;  /* 0x00000004040c7981 */ /* 0x000ee8000c1e1100 */
[----:B------:R-:W3:Y:S01]  /*0e50*/  LDG.E.U8 R3, desc[UR4][R8.64] ;  /* 0x0000000408037981 */ /* 0x000ee2000c1e1100 */
[----:B------:R-:W-:-:S05]  /*0e60*/  IMAD.IADD R24, R19, 0x1, -R0 ;  /* 0x0000000113187824 */ /* 0x000fca00078e0a00 */
[----:B--2---:R-:W-:-:S04]  /*0e70*/  IADD3 R10, P1, PT, R24, UR6, RZ ;  /* 0x00000006180a7c10 */ /* 0x004fc8000ff3e0ff */
[----:B------:R-:W-:Y:S02]  /*0e80*/  LEA.HI.X.SX32 R11, R24, UR7, 0x1, P1 ;  /* 0x00000007180b7c11 */ /* 0x000fe400088f0eff */
[----:B---3--:R-:W-:-:S05]  /*0e90*/  LOP3.LUT R3, R12, R3, RZ, 0x3c, !PT ;  /* 0x000000030c037212 */ /* 0x008fca00078e3cff */
[----:B------:R1:W-:Y:S04]  /*0ea0*/  STG.E.U8 desc[UR4][R4.64], R3 ;  /* 0x0000000304007986 */ /* 0x0003e8000c101104 */
[----:B------:R-:W2:Y:S04]  /*0eb0*/  LDG.E.U8 R10, desc[UR4][R10.64] ;  /* 0x000000040a0a7981 */ /* 0x000ea8000c1e1100 */
[----:B------:R-:W2:Y:S02]  /*0ec0*/  LDG.E.U8 R13, desc[UR4][R8.64] ;  /* 0x00000004080d7981 */ /* 0x000ea4000c1e1100 */
[----:B--2---:R-:W-:-:S05]  /*0ed0*/  LOP3.LUT R13, R13, R10, RZ, 0x3c, !PT ;  /* 0x0000000a0d0d7212 */ /* 0x004fca00078e3cff */
[----:B------:R1:W-:Y:S02]  /*0ee0*/  STG.E.U8 desc[UR4][R8.64], R13 ;  /* 0x0000000d08007986 */ /* 0x0003e4000c101104 */
.L_x_3:
[----:B------:R-:W-:Y:S05]  /*0ef0*/  @!P0 EXIT ;  /* 0x000000000000894d */ /* 0x000fea0003800000 */
[----:B------:R-:W-:Y:S02]  /*0f00*/  ISETP.GE.U32.AND P1, PT, R14, 0x4, PT ;  /* 0x000000040e00780c */ /* 0x000fe40003f26070 */
[----:B-1----:R-:W-:-:S04]  /*0f10*/  LOP3.LUT R6, R2, 0x3, RZ, 0xc0, !PT ;  /* 0x0000000302067812 */ /* 0x002fc800078ec0ff */
        /* <DEDUP_REMOVED lines=28> */
[----:B------:R-:W3:Y:S04]  /*10e0*/  LDG.E.U8 R12, desc[UR4][R12.64] ;  /* 0x000000040c0c7981 */ /* 0x000ee8000c1e1100 */
[----:B-1----:R-:W3:Y:S02]  /*10f0*/  LDG.E.U8 R11, desc[UR4][R4.64] ;  /* 0x00000004040b7981 */ /* 0x002ee4000c1e1100 */
[----:B---3--:R-:W-:-:S05]  /*1100*/  LOP3.LUT R11, R11, R12, RZ, 0x3c, !PT ;  /* 0x0000000c0b0b7212 */ /* 0x008fca00078e3cff */
[----:B------:R2:W-:Y:S02]  /*1110*/  STG.E.U8 desc[UR4][R4.64], R11 ;  /* 0x0000000b04007986 */ /* 0x0005e4000c101104 */
.L_x_4:
[----:B------:R-:W-:Y:S05]  /*1120*/  @!P0 EXIT ;  /* 0x000000000000894d */ /* 0x000fea0003800000 */
[----:B------:R-:W1:Y:S01]  /*1130*/  LDCU.64 UR6, c[0x0][0x380] ;  /* 0x00007000ff0677ac */ /* 0x000e620008000a00 */
[----:B--2---:R-:W-:Y:S02]  /*1140*/  IMAD.IADD R7, R24, 0x1, -R0 ;  /* 0x0000000118077824 */ /* 0x004fe400078e0a00 */
[----:B------:R-:W-:Y:S01]  /*1150*/  IMAD.MOV R6, RZ, RZ, -R6 ;  /* 0x000000ffff067224 */ /* 0x000fe200078e0a06 */
[----:B-1----:R-:W-:-:S05]  /*1160*/  IADD3 R8, P0, PT, R0, UR6, RZ ;  /* 0x0000000600087c10 */ /* 0x002fca000ff1e0ff */
[----:B------:R-:W-:-:S08]  /*1170*/  IMAD.X R10, RZ, RZ, UR7, P0 ;  /* 0x00000007ff0a7e24 */ /* 0x000fd000080e06ff */
.L_x_5:
[----:B------:R-:W-:Y:S02]  /*1180*/  SHF.R.S32.HI R5, RZ, 0x1f, R7 ;  /* 0x0000001fff057819 */ /* 0x000fe40000011407 */
[C---:B-1----:R-:W-:Y:S02]  /*1190*/  IADD3 R2, P0, PT, R7.reuse, R8, RZ ;  /* 0x0000000807027210 */ /* 0x042fe40007f1e0ff */
[----:B------:R-:W-:-:S03]  /*11a0*/  IADD3 R4, P1, PT, R7, UR6, RZ ;  /* 0x0000000607047c10 */ /* 0x000fc6000ff3e0ff */
[C---:B------:R-:W-:Y:S01]  /*11b0*/  IMAD.X R3, R5.reuse, 0x1, R10, P0 ;  /* 0x0000000105037824 */ /* 0x040fe200000e060a */
[----:B------:R-:W-:-:S04]  /*11c0*/  IADD3.X R5, PT, PT, R5, UR7, RZ, P1, !PT ;  /* 0x0000000705057c10 */ /* 0x000fc80008ffe4ff */
[----:B------:R-:W2:Y:S04]  /*11d0*/  LDG.E.U8 R9, desc[UR4][R2.64] ;  /* 0x0000000402097981 */ /* 0x000ea8000c1e1100 */
[----:B------:R-:W2:Y:S01]  /*11e0*/  LDG.E.U8 R4, desc[UR4][R4.64] ;  /* 0x0000000404047981 */ /* 0x000ea2000c1e1100 */
[----:B------:R-:W-:-:S05]  /*11f0*/  VIADD R6, R6, 0x1 ;  /* 0x0000000106067836 */ /* 0x000fca0000000000 */
[----:B------:R-:W-:Y:S01]  /*1200*/  ISETP.NE.AND P0, PT, R6, RZ, PT ;  /* 0x000000ff0600720c */ /* 0x000fe20003f05270 */
[----:B------:R-:W-:Y:S01]  /*1210*/  IMAD.IADD R7, R7, 0x1, -R0 ;  /* 0x0000000107077824 */ /* 0x000fe200078e0a00 */
[----:B--2---:R-:W-:-:S05]  /*1220*/  LOP3.LUT R9, R9, R4, RZ, 0x3c, !PT ;  /* 0x0000000409097212 */ /* 0x004fca00078e3cff */
[----:B------:R1:W-:Y:S06]  /*1230*/  STG.E.U8 desc[UR4][R2.64], R9 ;  /* 0x0000000902007986 */ /* 0x0003ec000c101104 */
[----:B------:R-:W-:Y:S05]  /*1240*/  @P0 BRA `(.L_x_5) ;  /* 0xfffffffc00cc0947 */ /* 0x000fea000383ffff */
[----:B------:R-:W-:Y:S05]  /*1250*/  EXIT ;  /* 0x000000000000794d */ /* 0x000fea0003800000 */
.L_x_6:
        /* <DEDUP_REMOVED lines=10> */
.L_x_22:


//--------------------- .text._Z10ENC_XOR_LRPhi   --------------------------
	.section	.text._Z10ENC_XOR_LRPhi,"ax",@progbits
	.align	128
        .global         _Z10ENC_XOR_LRPhi
        .type           _Z10ENC_XOR_LRPhi,@function
        .size           _Z10ENC_XOR_LRPhi,(.L_x_23 - _Z10ENC_XOR_LRPhi)
        .other          _Z10ENC_XOR_LRPhi,@"STO_CUDA_ENTRY STV_DEFAULT"
_Z10ENC_XOR_LRPhi:
.text._Z10ENC_XOR_LRPhi:
[----:B------:R-:W-:Y:S08]  /*0000*/  LDC R1, c[0x0][0x37c] ;  /* 0x0000df00ff017b82 */ /* 0x000ff00000000800 */
[----:B------:R-:W0:Y:S02]  /*0010*/  LDC R4, c[0x0][0x388] ;  /* 0x0000e200ff047b82 */ /* 0x000e240000000800 */
[----:B0-----:R-:W-:-:S13]  /*0020*/  ISETP.GE.AND P0, PT, R4, 0x2, PT ;  /* 0x000000020400780c */ /* 0x001fda0003f06270 */
[----:B------:R-:W-:Y:S05]  /*0030*/  @!P0 EXIT ;  /* 0x000000000000894d */ /* 0x000fea0003800000 */
[----:B------:R-:W0:Y:S01]  /*0040*/  S2R R5, SR_CTAID.X ;  /* 0x0000000000057919 */ /* 0x000e220000002500 */
[----:B------:R-:W0:Y:S01]  /*0050*/  LDC R0, c[0x0][0x360] ;  /* 0x0000d800ff007b82 */ /* 0x000e220000000800 */
[C---:B------:R-:W-:Y:S01]  /*0060*/  VIADD R3, R4.reuse, 0xfffffffe ;  /* 0xfffffffe04037836 */ /* 0x040fe20000000000 */
[----:B------:R-:W1:Y:S01]  /*0070*/  LDCU.64 UR4, c[0x0][0x358] ;  /* 0x00006b00ff0477ac */ /* 0x000e620008000a00 */
[----:B------:R-:W2:Y:S01]  /*0080*/  S2R R8, SR_TID.X ;  /* 0x0000000000087919 */ /* 0x000ea20000002100 */
[----:B------:R-:W-:Y:S02]  /*0090*/  VIADD R2, R4, 0xffffffff ;  /* 0xffffffff04027836 */ /* 0x000fe40000000000 */
[----:B------:R-:W-:-:S03]  /*00a0*/  ISETP.GE.U32.AND P1, PT, R3, 0xf, PT ;  /* 0x0000000f0300780c */ /* 0x000fc60003f26070 */
[----:B------:R-:W-:-:S04]  /*00b0*/  LOP3.LUT R14, R2, 0xf, RZ, 0xc0, !PT ;  /* 0x0000000f020e7812 */ /* 0x000fc800078ec0ff */
[----:B------:R-:W-:Y:S01]  /*00c0*/  ISETP.NE.AND P0, PT, R14, RZ, PT ;  /* 0x000000ff0e00720c */ /* 0x000fe20003f05270 */
[----:B0-----:R-:W-:-:S04]  /*00d0*/  IMAD R3, R5, R0, RZ ;  /* 0x0000000005037224 */ /* 0x001fc800078e02ff */
[----:B--2---:R-:W-:Y:S01]  /*00e0*/  IMAD R3, R3, R4, R8 ;  /* 0x0000000403037224 */ /* 0x004fe200078e0208 */
[----:B-1----:R-:W-:Y:S07]  /*00f0*/  @!P1 BRA `(.L_x_7) ;  /* 0x00000004007c9947 */ /* 0x002fee0003800000 */
[----:B------:R-:W0:Y:S02]  /*0100*/  LDCU.64 UR6, c[0x0][0x380] ;  /* 0x00007000ff0677ac */ /* 0x000e240008000a00 */
[----:B0-----:R-:W-:-:S04]  /*0110*/  IADD3 R6, P1, PT, R3, UR6, RZ ;  /* 0x0000000603067c10 */ /* 0x001fc8000ff3e0ff */
[----:B------:R-:W-:-:S05]  /*0120*/  LEA.HI.X.SX32 R7, R3, UR7, 0x1, P1 ;  /* 0x0000000703077c11 */ /* 0x000fca00088f0eff */
[----:B------:R0:W5:Y:S01]  /*0130*/  LDG.E.U8 R12, desc[UR4][R6.64] ;  /* 0x00000004060c7981 */ /* 0x000162000c1e1100 */
[----:B------:R-:W-:Y:S01]  /*0140*/  IMAD R5, R5, R4, RZ ;  /* 0x0000000405057224 */ /* 0x000fe200078e02ff */
[----:B------:R-:W-:-:S03]  /*0150*/  LOP3.LUT R4, R2, 0xfffffff0, RZ, 0xc0, !PT ;  /* 0xfffffff002047812 */ /* 0x000fc600078ec0ff */
[----:B------:R-:W-:Y:S02]  /*0160*/  IMAD R5, R5, R0, R0 ;  /* 0x0000000005057224 */ /* 0x000fe400078e0200 */
[----:B------:R-:W-:Y:S02]  /*0170*/  IMAD.MOV R4, RZ, RZ, -R4 ;  /* 0x000000ffff047224 */ /* 0x000fe400078e0a04 */
[----:B------:R-:W-:-:S07]  /*0180*/  IMAD.IADD R5, R5, 0x1, R8 ;  /* 0x0000000105057824 */ /* 0x000fce00078e0208 */
.L_x_8:
[----:B01----:R-:W-:-:S04]  /*0190*/  IADD3 R6, P1, PT, R5, UR6, RZ ;  /* 0x0000000605067c10 */ /* 0x003fc8000ff3e0ff */
[----:B------:R-:W-:-:S05]  /*01a0*/  LEA.HI.X.SX32 R7, R5, UR7, 0x1, P1 ;  /* 0x0000000705077c11 */ /* 0x000fca00088f0eff */
[----:B------:R-:W2:Y:S01]  /*01b0*/  LDG.E.U8 R11, desc[UR4][R6.64] ;  /* 0x00000004060b7981 */ /* 0x000ea2000c1e1100 */
[----:B------:R-:W-:-:S05]  /*01c0*/  IADD3 R8, P1, PT, R0, R6, RZ ;  /* 0x0000000600087210 */ /* 0x000fca0007f3e0ff */
[----:B------:R-:W-:Y:S01]  /*01d0*/  IMAD.X R9, RZ, RZ, R7, P1 ;  /* 0x000000ffff097224 */ /* 0x000fe200008e0607 */
[----:B--2--5:R-:W-:-:S05]  /*01e0*/  LOP3.LUT R15, R11, R12, RZ, 0x3c, !PT ;  /* 0x0000000c0b0f7212 */ /* 0x024fca00078e3cff */
[----:B------:R0:W-:Y:S04]  /*01f0*/  STG.E.U8 desc[UR4][R6.64], R15 ;  /* 0x0000000f06007986 */ /* 0x0001e8000c101104 */
[----:B------:R-:W2:Y:S01]  /*0200*/  LDG.E.U8 R12, desc[UR4][R8.64] ;  /* 0x00000004080c7981 */ /* 0x000ea2000c1e1100 */
[----:B------:R-:W-:-:S05]  /*0210*/  IADD3 R10, P1, PT, R0, R8, RZ ;  /* 0x00000008000a7210 */ /* 0x000fca0007f3e0ff */
[----:B------:R-:W-:Y:S01]  /*0220*/  IMAD.X R11, RZ, RZ, R9, P1 ;  /* 0x000000ffff0b7224 */ /* 0x000fe200008e0609 */
[----:B--2---:R-:W-:-:S05]  /*0230*/  LOP3.LUT R17, R12, R15, RZ, 0x3c, !PT ;  /* 0x0000000f0c117212 */ /* 0x004fca00078e3cff */
[----:B------:R1:W-:Y:S04]  /*0240*/  STG.E.U8 desc[UR4][R8.64], R17 ;  /* 0x0000001108007986 */ /* 0x0003e8000c101104 */
[----:B------:R-:W2:Y:S01]  /*0250*/  LDG.E.U8 R16, desc[UR4][R10.64] ;  /* 0x000000040a107981 */ /* 0x000ea2000c1e1100 */
[----:B------:R-:W-:-:S05]  /*0260*/  IADD3 R12, P1, PT, R0, R10, RZ ;  /* 0x0000000a000c7210 */ /* 0x000fca0007f3e0ff */
[----:B------:R-:W-:Y:S01]  /*0270*/  IMAD.X R13, RZ, RZ, R11, P1 ;  /* 0x000000ffff0d7224 */ /* 0x000fe200008e060b */
[----:B--2---:R-:W-:-:S05]  /*0280*/  LOP3.LUT R19, R16, R17, RZ, 0x3c, !PT ;  /* 0x0000001110137212 */ /* 0x004fca00078e3cff */
[----:B------:R2:W-:Y:S04]  /*0290*/  STG.E.U8 desc[UR4][R10.64], R19 ;  /* 0x000000130a007986 */ /* 0x0005e8000c101104 */
[----:B------:R-:W3:Y:S01]  /*02a0*/  LDG.E.U8 R16, desc[UR4][R12.64] ;  /* 0x000000040c107981 */ /* 0x000ee2000c1e1100 */
[----:B0-----:R-:W-:-:S05]  /*02b0*/  IADD3 R6, P1, PT, R0, R12, RZ ;  /* 0x0000000c00067210 */ /* 0x001fca0007f3e0ff */
[----:B------:R-:W-:Y:S01]  /*02c0*/  IMAD.X R7, RZ, RZ, R13, P1 ;  /* 0x000000ffff077224 */ /* 0x000fe200008e060d */
[----:B---3--:R-:W-:-:S05]  /*02d0*/  LOP3.LUT R15, R16, R19, RZ, 0x3c, !PT ;  /* 0x00000013100f7212 */ /* 0x008fca00078e3cff */
[----:B------:R0:W-:Y:S04]  /*02e0*/  STG.E.U8 desc[UR4][R12.64], R15 ;  /* 0x0000000f0c007986 */ /* 0x0001e8000c101104 */
[----:B------:R-:W3:Y:S01]  /*02f0*/  LDG.E.U8 R16, desc[UR4][R6.64] ;  /* 0x0000000406107981 */ /* 0x000ee2000c1e1100 */
[----:B-1----:R-:W-:-:S05]  /*0300*/  IADD3 R8, P1, PT, R0, R6, RZ ;  /* 0x0000000600087210 */ /* 0x002fca0007f3e0ff */
[----:B------:R-:W-:Y:S01]  /*0310*/  IMAD.X R9, RZ, RZ, R7, P1 ;  /* 0x000000ffff097224 */ /* 0x000fe200008e0607 */
[----:B---3--:R-:W-:-:S05]  /*0320*/  LOP3.LUT R17, R16, R15, RZ, 0x3c, !PT ;  /* 0x0000000f10117212 */ /* 0x008fca00078e3cff */
[----:B------:R1:W-:Y:S04]  /*0330*/  STG.E.U8 desc[UR4][R6.64], R17 ;  /* 0x0000001106007986 */ /* 0x0003e8000c101104 */
[----:B------:R-:W3:Y:S01]  /*0340*/  LDG.E.U8 R16, desc[UR4][R8.64] ;  /* 0x0000000408107981 */ /* 0x000ee2000c1e1100 */
[----:B--2---:R-:W-:-:S05]  /*0350*/  IADD3 R10, P1, PT, R0, R8, RZ ;  /* 0x00000008000a7210 */ /* 0x004fca0007f3e0ff */
[----:B------:R-:W-:Y:S01]  /*0360*/  IMAD.X R11, RZ, RZ, R9, P1 ;  /* 0x000000ffff0b7224 */ /* 0x000fe200008e0609 */
[----:B---3--:R-:W-:-:S05]  /*0370*/  LOP3.LUT R19, R16, R17, RZ, 0x3c, !PT ;  /* 0x0000001110137212 */ /* 0x008fca00078e3cff */
        /* <DEDUP_REMOVED lines=26> */
[----:B--2---:R-:W2:Y:S01]  /*0520*/  LDG.E.U8 R6, desc[UR4][R12.64] ;  /* 0x000000040c067981 */ /* 0x004ea2000c1e1100 */
        /* <DEDUP_REMOVED lines=19> */
[----:B------:R-:W0:Y:S01]  /*0660*/  LDG.E.U8 R12, desc[UR4][R6.64] ;  /* 0x00000004060c7981 */ /* 0x000e22000c1e1100 */
[----:B------:R-:W-:Y:S02]  /*0670*/  VIADD R4, R4, 0x10 ;  /* 0x0000001004047836 */ /* 0x000fe40000000000 */
[C---:B------:R-:W-:Y:S02]  /*0680*/  IMAD R3, R0.reuse, 0x10, R3 ;  /* 0x0000001000037824 */ /* 0x040fe400078e0203 */
[----:B------:R-:W-:Y:S01]  /*0690*/  IMAD R5, R0, 0x10, R5 ;  /* 0x0000001000057824 */ /* 0x000fe200078e0205 */
[----:B------:R-:W-:-:S02]  /*06a0*/  ISETP.NE.AND P1, PT, R4, RZ, PT ;  /* 0x000000ff0400720c */ /* 0x000fc40003f25270 */
[----:B0-----:R-:W-:-:S04]  /*06b0*/  LOP3.LUT R15, R12, R13, RZ, 0x3c, !PT ;  /* 0x0000000d0c0f7212 */ /* 0x001fc800078e3cff */
[----:B------:R-:W-:Y:S01]  /*06c0*/  PRMT R12, R15, 0x7610, R12 ;  /* 0x000076100f0c7816 */ /* 0x000fe2000000000c */
[----:B------:R1:W-:Y:S06]  /*06d0*/  STG.E.U8 desc[UR4][R6.64], R15 ;  /* 0x0000000f06007986 */ /* 0x0003ec000c101104 */
[----:B------:R-:W-:Y:S05]  /*06e0*/  @P1 BRA `(.L_x_8) ;  /* 0xfffffff800a81947 */ /* 0x000fea000383ffff */
.L_x_7:
[----:B------:R-:W-:Y:S05]  /*06f0*/  @!P0 EXIT ;  /* 0x000000000000894d */ /* 0x000fea0003800000 */
[----:B------:R-:W-:Y:S02]  /*0700*/  ISETP.GE.U32.AND P1, PT, R14, 0x8, PT ;  /* 0x000000080e00780c */ /* 0x000fe40003f26070 */
[----:B------:R-:W-:-:S04]  /*0710*/  LOP3.LUT R16, R2, 0x7, RZ, 0xc0, !PT ;  /* 0x0000000702107812 */ /* 0x000fc800078ec0ff */
[----:B------:R-:W-:-:S07]  /*0720*/  ISETP.NE.AND P0, PT, R16, RZ, PT ;  /* 0x000000ff1000720c */ /* 0x000fce0003f05270 */
[----:B------:R-:W-:Y:S06]  /*0730*/  @!P1 BRA `(.L_x_9) ;  /* 0x0000000000b49947 */ /* 0x000fec0003800000 */
[----:B------:R-:W1:Y:S02]  /*0740*/  LDCU.64 UR6, c[0x0][0x380] ;  /* 0x00007000ff0677ac */ /* 0x000e640008000a00 */
[----:B-1----:R-:W-:-:S04]  /*0750*/  IADD3 R10, P1, PT, R3, UR6, RZ ;  /* 0x00000006030a7c10 */ /* 0x002fc8000ff3e0ff */
[----:B------:R-:W-:Y:S02]  /*0760*/  LEA.HI.X.SX32 R11, R3, UR7, 0x1, P1 ;  /* 0x00000007030b7c11 */ /* 0x000fe400088f0eff */
[----:B------:R-:W-:-:S03]  /*0770*/  IADD3 R4, P1, PT, R0, R10, RZ ;  /* 0x0000000a00047210 */ /* 0x000fc60007f3e0ff */
[----:B------:R-:W2:Y:S02]  /*0780*/  LDG.E.U8 R10, desc[UR4][R10.64] ;  /* 0x000000040a0a7981 */ /* 0x000ea4000c1e1100 */
[----:B------:R-:W-:-:S05]  /*0790*/  IMAD.X R5, RZ, RZ, R11, P1 ;  /* 0x000000ffff057224 */ /* 0x000fca00008e060b */
        /* <DEDUP_REMOVED lines=15> */
[----:B0-----:R-:W3:Y:S01]  /*0890*/  LDG.E.U8 R4, desc[UR4][R10.64] ;  /* 0x000000040a047981 */ /* 0x001ee2000c1e1100 */
[----:B------:R-:W-:-:S05]  /*08a0*/  IADD3 R12, P1, PT, R0, R10, RZ ;  /* 0x0000000a000c7210 */ /* 0x000fca0007f3e0ff */
        /* <DEDUP_REMOVED lines=13> */
[----:B0-----:R-:W3:Y:S01]  /*0980*/  LDG.E.U8 R10, desc[UR4][R8.64] ;  /* 0x00000004080a7981 */ /* 0x001ee2000c1e1100 */
[----:B------:R-:W-:-:S05]  /*0990*/  IADD3 R4, P1, PT, R0, R8, RZ ;  /* 0x0000000800047210 */ /* 0x000fca0007f3e0ff */
[----:B------:R-:W-:Y:S01]  /*09a0*/  IMAD.X R5, RZ, RZ, R9, P1 ;  /* 0x000000ffff057224 */ /* 0x000fe200008e0609 */
[----:B---3--:R-:W-:-:S05]  /*09b0*/  LOP3.LUT R11, R10, R17, RZ, 0x3c, !PT ;  /* 0x000000110a0b7212 */ /* 0x008fca00078e3cff */
[----:B------:R2:W-:Y:S04]  /*09c0*/  STG.E.U8 desc[UR4][R8.64], R11 ;  /* 0x0000000b08007986 */ /* 0x0005e8000c101104 */
[----:B------:R-:W1:Y:S01]  /*09d0*/  LDG.E.U8 R10, desc[UR4][R4.64] ;  /* 0x00000004040a7981 */ /* 0x000e62000c1e1100 */
[----:B------:R-:W-:Y:S01]  /*09e0*/  IMAD R3, R0, 0x8, R3 ;  /* 0x0000000800037824 */ /* 0x000fe200078e0203 */
[----:B-1----:R-:W-:-:S05]  /*09f0*/  LOP3.LUT R13, R10, R11, RZ, 0x3c, !PT ;  /* 0x0000000b0a0d7212 */ /* 0x002fca00078e3cff */
[----:B------:R2:W-:Y:S02]  /*0a00*/  STG.E.U8 desc[UR4][R4.64], R13 ;  /* 0x0000000d04007986 */ /* 0x0005e4000c101104 */
.L_x_9:
[----:B------:R-:W-:Y:S05]  /*0a10*/  @!P0 EXIT ;  /* 0x000000000000894d */ /* 0x000fea0003800000 */
[----:B------:R-:W-:Y:S02]  /*0a20*/  ISETP.GE.U32.AND P1, PT, R16, 0x4, PT ;  /* 0x000000041000780c */ /* 0x000fe40003f26070 */
[----:B------:R-:W-:-:S04]  /*0a30*/  LOP3.LUT R2, R2, 0x3, RZ, 0xc0, !PT ;  /* 0x0000000302027812 */ /* 0x000fc800078ec0ff */
[----:B------:R-:W-:-:S07]  /*0a40*/  ISETP.NE.AND P0, PT, R2, RZ, PT ;  /* 0x000000ff0200720c */ /* 0x000fce0003f05270 */
[----:B------:R-:W-:Y:S06]  /*0a50*/  @!P1 BRA `(.L_x_10) ;  /* 0x0000000000649947 */ /* 0x000fec0003800000 */
[----:B------:R-:W2:Y:S02]  /*0a60*/  LDCU.64 UR6, c[0x0][0x380] ;  /* 0x00007000ff0677ac */ /* 0x000ea40008000a00 */
[----:B--2---:R-:W-:-:S04]  /*0a70*/  IADD3 R4, P1, PT, R3, UR6, RZ ;  /* 0x0000000603047c10 */ /* 0x004fc8000ff3e0ff */
[----:B------:R-:W-:Y:S02]  /*0a80*/  LEA.HI.X.SX32 R5, R3, UR7, 0x1, P1 ;  /* 0x0000000703057c11 */ /* 0x000fe400088f0eff */
[----:B-1----:R-:W-:-:S03]  /*0a90*/  IADD3 R6, P1, PT, R0, R4, RZ ;  /* 0x0000000400067210 */ /* 0x002fc60007f3e0ff */
        /* <DEDUP_REMOVED lines=17> */
[----:B0-----:R-:W2:Y:S01]  /*0bb0*/  LDG.E.U8 R6, desc[UR4][R4.64] ;  /* 0x0000000404067981 */ /* 0x001ea2000c1e1100 */
[----:B------:R-:W-:Y:S01]  /*0bc0*/  IMAD R3, R0, 0x4, R3 ;  /* 0x0000000400037824 */ /* 0x000fe200078e0203 */
[----:B--2---:R-:W-:-:S05]  /*0bd0*/  LOP3.LUT R7, R6, R17, RZ, 0x3c, !PT ;  /* 0x0000001106077212 */ /* 0x004fca00078e3cff */
[----:B------:R3:W-:Y:S02]  /*0be0*/  STG.E.U8 desc[UR4][R4.64], R7 ;  /* 0x0000000704007986 */ /* 0x0007e4000c101104 */
.L_x_10:
[----:B------:R-:W-:Y:S05]  /*0bf0*/  @!P0 EXIT ;  /* 0x000000000000894d */ /* 0x000fea0003800000 */
[----:B------:R-:W2:Y:S02]  /*0c00*/  LDCU.64 UR6, c[0x0][0x380] ;  /* 0x00007000ff0677ac */ /* 0x000ea40008000a00 */
[----:B--23--:R-:W-:-:S04]  /*0c10*/  IADD3 R4, P0, PT, R3, UR6, RZ ;  /* 0x0000000603047c10 */ /* 0x00cfc8000ff1e0ff */
[----:B------:R-:W-:-:S05]  /*0c20*/  LEA.HI.X.SX32 R5, R3, UR7, 0x1, P0 ;  /* 0x0000000703057c11 */ /* 0x000fca00080f0eff */
[----:B------:R0:W5:Y:S01]  /*0c30*/  LDG.E.U8 R4, desc[UR4][R4.64] ;  /* 0x0000000404047981 */ /* 0x000162000c1e1100 */
[----:B-1----:R-:W-:Y:S02]  /*0c40*/  IMAD.MOV R6, RZ, RZ, -R2 ;  /* 0x000000ffff067224 */ /* 0x002fe400078e0a02 */
[----:B------:R-:W-:-:S07]  /*0c50*/  IMAD.IADD R7, R0, 0x1, R3 ;  /* 0x0000000100077824 */ /* 0x000fce00078e0203 */
.L_x_11:
[----:B-1----:R-:W-:-:S04]  /*0c60*/  IADD3 R2, P0, PT, R7, UR6, RZ ;  /* 0x0000000607027c10 */ /* 0x002fc8000ff1e0ff */
[----:B------:R-:W-:-:S05]  /*0c70*/  LEA.HI.X.SX32 R3, R7, UR7, 0x1, P0 ;  /* 0x0000000707037c11 */ /* 0x000fca00080f0eff */
[----:B0-----:R-:W2:Y:S01]  /*0c80*/  LDG.E.U8 R5, desc[UR4][R2.64] ;  /* 0x0000000402057981 */ /* 0x001ea2000c1e1100 */
[----:B------:R-:W-:Y:S02]  /*0c90*/  VIADD R6, R6, 0x1 ;  /* 0x0000000106067836 */ /* 0x000fe40000000000 */
[----:B------:R-:W-:-:S03]  /*0ca0*/  IMAD.IADD R7, R0, 0x1, R7 ;  /* 0x0000000100077824 */ /* 0x000fc600078e0207 */
[----:B------:R-:W-:Y:S02]  /*0cb0*/  ISETP.NE.AND P0, PT, R6, RZ, PT ;  /* 0x000000ff0600720c */ /* 0x000fe40003f05270 */
[----:B--2--5:R-:W-:-:S04]  /*0cc0*/  LOP3.LUT R5, R5, R4, RZ, 0x3c, !PT ;  /* 0x0000000405057212 */ /* 0x024fc800078e3cff */
[----:B------:R-:W-:Y:S01]  /*0cd0*/  PRMT R4, R5, 0x7610, R4 ;  /* 0x0000761005047816 */ /* 0x000fe20000000004 */
[----:B------:R1:W-:Y:S06]  /*0ce0*/  STG.E.U8 desc[UR4][R2.64], R5 ;  /* 0x0000000502007986 */ /* 0x0003ec000c101104 */
[----:B------:R-:W-:Y:S05]  /*0cf0*/  @P0 BRA `(.L_x_11) ;  /* 0xfffffffc00d80947 */ /* 0x000fea000383ffff */
[----:B------:R-:W-:Y:S05]  /*0d00*/  EXIT ;  /* 0x000000000000794d */ /* 0x000fea0003800000 */
.L_x_12:
        /* <DEDUP_REMOVED lines=15> */
.L_x_23:


//--------------------- .text._Z7DIFF_TDPKhPhPKdS3_id --------------------------
	.section	.text._Z7DIFF_TDPKhPhPKdS3_id,"ax",@progbits
	.align	128
        .global         _Z7DIFF_TDPKhPhPKdS3_id
        .type           _Z7DIFF_TDPKhPhPKdS3_id,@function
        .size           _Z7DIFF_TDPKhPhPKdS3_id,(.L_x_24 - _Z7DIFF_TDPKhPhPKdS3_id)
        .other          _Z7DIFF_TDPKhPhPKdS3_id,@"STO_CUDA_ENTRY STV_DEFAULT"
_Z7DIFF_TDPKhPhPKdS3_id:
.text._Z7DIFF_TDPKhPhPKdS3_id:
[----:B------:R-:W-:Y:S08]  /*0000*/  LDC R1, c[0x0][0x37c] ;  /* 0x0000df00ff017b82 */ /* 0x000ff00000000800 */
[----:B------:R-:W0:Y:S01]  /*0010*/  LDC R0, c[0x0][0x3a0] ;  /* 0x0000e800ff007b82 */ /* 0x000e220000000800 */
[----:B------:R-:W1:Y:S01]  /*0020*/  LDCU UR4, c[0x0][0x370] ;  /* 0x00006e00ff0477ac */ /* 0x000e620008000800 */
[----:B------:R-:W2:Y:S01]  /*0030*/  S2R R7, SR_CTAID.X ;  /* 0x0000000000077919 */ /* 0x000ea20000002500 */
[----:B------:R-:W3:Y:S05]  /*0040*/  S2R R5, SR_TID.X ;  /* 0x0000000000057919 */ /* 0x000eea0000002100 */
[----:B------:R-:W1:Y:S08]  /*0050*/  LDC R4, c[0x0][0x360] ;  /* 0x0000d800ff047b82 */ /* 0x000e700000000800 */
[----:B------:R-:W4:Y:S08]  /*0060*/  LDC.64 R14, c[0x0][0x398] ;  /* 0x0000e600ff0e7b82 */ /* 0x000f300000000a00 */
[----:B------:R-:W2:Y:S01]  /*0070*/  LDC.64 R12, c[0x0][0x390] ;  /* 0x0000e400ff0c7b82 */ /* 0x000ea20000000a00 */
[----:B0-----:R-:W-:Y:S01]  /*0080*/  ISETP.GE.AND P0, PT, R0, 0x1, PT ;  /* 0x000000010000780c */ /* 0x001fe20003f06270 */
[----:B-1----:R-:W-:-:S12]  /*0090*/  IMAD R2, R4, UR4, RZ ;  /* 0x0000000404027c24 */ /* 0x002fd8000f8e02ff */
[----:B---3--:R-:W-:Y:S05]  /*00a0*/  @!P0 EXIT ;  /* 0x000000000000894d */ /* 0x008fea0003800000 */
[----:B------:R-:W0:Y:S01]  /*00b0*/  LDCU.64 UR4, c[0x0][0x358] ;  /* 0x00006b00ff0477ac */ /* 0x000e220008000a00 */
[C---:B------:R-:W-:Y:S01]  /*00c0*/  ISETP.GE.U32.AND P1, PT, R0.reuse, 0x8, PT ;  /* 0x000000080000780c */ /* 0x040fe20003f26070 */
[----:B--2-4-:R-:W-:Y:S01]  /*00d0*/  IMAD.WIDE.U32 R14, R7, 0x8, R14 ;  /* 0x00000008070e7825 */ /* 0x014fe200078e000e */
[----:B------:R-:W-:-:S03]  /*00e0*/  LOP3.LUT R3, R0, 0x7, RZ, 0xc0, !PT ;  /* 0x0000000700037812 */ /* 0x000fc600078ec0ff */
[----:B------:R-:W-:Y:S01]  /*00f0*/  IMAD.WIDE.U32 R12, R7, 0x8, R12 ;  /* 0x00000008070c7825 */ /* 0x000fe200078e000c */
[----:B------:R-:W-:-:S03]  /*0100*/  ISETP.NE.AND P0, PT, R3, RZ, PT ;  /* 0x000000ff0300720c */ /* 0x000fc60003f05270 */
[----:B------:R-:W-:Y:S01]  /*0110*/  IMAD R5, R7, R4, R5 ;  /* 0x0000000407057224 */ /* 0x000fe200078e0205 */
[----:B0-----:R-:W5:Y:S04]  /*0120*/  LDG.E.64.CONSTANT R14, desc[UR4][R14.64] ;  /* 0x000000040e0e7981 */ /* 0x001f68000c1e9b00 */
[----:B------:R-:W5:Y:S01]  /*0130*/  LDG.E.64.CONSTANT R12, desc[UR4][R12.64] ;  /* 0x000000040c0c7981 */ /* 0x000f62000c1e9b00 */
[----:B------:R-:W-:Y:S05]  /*0140*/  @!P1 BRA `(.L_x_13) ;  /* 0x0000000800909947 */ /* 0x000fea0003800000 */
[----:B------:R-:W-:Y:S01]  /*0150*/  LOP3.LUT R22, R0, 0x7ffffff8, RZ, 0xc0, !PT ;  /* 0x7ffffff800167812 */ /* 0x000fe200078ec0ff */
[----:B------:R-:W0:Y:S01]  /*0160*/  LDCU.64 UR6, c[0x0][0x3a8] ;  /* 0x00007500ff0677ac */ /* 0x000e220008000a00 */
[----:B------:R-:W-:-:S03]  /*0170*/  SHF.R.S32.HI R7, RZ, 0x1f, R2 ;  /* 0x0000001fff077819 */ /* 0x000fc60000011402 */
[----:B------:R-:W-:Y:S01]  /*0180*/  IMAD.MOV R22, RZ, RZ, -R22 ;  /* 0x000000ffff167224 */ /* 0x000fe200078e0a16 */
[----:B------:R-:W1:Y:S06]  /*0190*/  LDCU.128 UR8, c[0x0][0x380] ;  /* 0x00007000ff0877ac */ /* 0x000e6c0008000c00 */
.L_x_14:
[----:B------:R-:W-:Y:S02]  /*01a0*/  SHF.R.S32.HI R6, RZ, 0x1f, R5 ;  /* 0x0000001fff067819 */ /* 0x000fe40000011405 */
[----:B-1----:R-:W-:-:S04]  /*01b0*/  IADD3 R18, P1, PT, R5, UR8, RZ ;  /* 0x0000000805127c10 */ /* 0x002fc8000ff3e0ff */
[----:B------:R-:W-:-:S05]  /*01c0*/  IADD3.X R19, PT, PT, R6, UR9, RZ, P1, !PT ;  /* 0x0000000906137c10 */ /* 0x000fca0008ffe4ff */
[----:B--2---:R1:W2:Y:S01]  /*01d0*/  LDG.E.U8.CONSTANT R26, desc[UR4][R18.64] ;  /* 0x00000004121a7981 */ /* 0x0042a2000c1e9100 */
[----:B------:R-:W-:Y:S01]  /*01e0*/  IMAD.MOV.U32 R8, RZ, RZ, 0x0 ;  /* 0x00000000ff087424 */ /* 0x000fe200078e00ff */
[----:B------:R-:W-:Y:S01]  /*01f0*/  IADD3 R10, P1, PT, R2, R18, RZ ;  /* 0x00000012020a7210 */ /* 0x000fe20007f3e0ff */
[----:B------:R-:W-:-:S04]  /*0200*/  IMAD.MOV.U32 R9, RZ, RZ, 0x3ff00000 ;  /* 0x3ff00000ff097424 */ /* 0x000fc800078e00ff */
[----:B------:R-:W-:Y:S02]  /*0210*/  IMAD.X R11, R7, 0x1, R19, P1 ;  /* 0x00000001070b7824 */ /* 0x000fe400008e0613 */
[----:B-----5:R-:W-:-:S03]  /*0220*/  DFMA R16, R14, 3, R8 ;  /* 0x400800000e10782b */ /* 0x020fc60000000008 */
[----:B------:R3:W4:Y:S05]  /*0230*/  LDG.E.U8.CONSTANT R4, desc[UR4][R10.64] ;  /* 0x000000040a047981 */ /* 0x00072a000c1e9100 */
[----:B0-----:R-:W-:-:S08]  /*0240*/  DMUL R16, R16, UR6 ;  /* 0x0000000610107c28 */ /* 0x001fd00008000000 */
[----:B------:R-:W-:Y:S02]  /*0250*/  DMUL R20, R16, R12 ;  /* 0x0000000c10147228 */ /* 0x000fe40000000000 */
[----:B------:R-:W-:-:S08]  /*0260*/  DADD R12, -R12, 1 ;  /* 0x3ff000000c0c7429 */ /* 0x000fd00000000100 */
[----:B------:R-:W-:-:S08]  /*0270*/  DMUL R20, R20, R12 ;  /* 0x0000000c14147228 */ /* 0x000fd00000000000 */
[C---:B------:R-:W-:Y:S02]  /*0280*/  DFMA R12, R20.reuse, 3, R8 ;  /* 0x40080000140c782b */ /* 0x040fe40000000008 */
[C---:B------:R-:W-:Y:S02]  /*0290*/  DADD R24, -R20.reuse, 1 ;  /* 0x3ff0000014187429 */ /* 0x040fe40000000100 */
[----:B------:R-:W-:-:S04]  /*02a0*/  DMUL R28, R20, 256 ;  /* 0x40700000141c7828 */ /* 0x000fc80000000000 */
[----:B------:R-:W-:Y:S02]  /*02b0*/  DMUL R12, R12, UR6 ;  /* 0x000000060c0c7c28 */ /* 0x000fe40008000000 */
[----:B------:R-:W2:Y:S06]  /*02c0*/  F2I.U32.F64.TRUNC R27, R28 ;  /* 0x0000001c001b7311 */ /* 0x000eac000030d000 */
[----:B------:R-:W-:Y:S02]  /*02d0*/  DMUL R16, R12, R14 ;  /* 0x0000000e0c107228 */ /* 0x000fe40000000000 */
[----:B------:R-:W-:-:S08]  /*02e0*/  DADD R14, -R14, 1 ;  /* 0x3ff000000e0e7429 */ /* 0x000fd00000000100 */
[----:B------:R-:W-:-:S08]  /*02f0*/  DMUL R16, R16, R14 ;  /* 0x0000000e10107228 */ /* 0x000fd00000000000 */
[----:B------:R-:W-:-:S08]  /*0300*/  DFMA R12, R16, 3, R8 ;  /* 0x40080000100c782b */ /* 0x000fd00000000008 */
[----:B------:R-:W-:-:S08]  /*0310*/  DMUL R12, R12, UR6 ;  /* 0x000000060c0c7c28 */ /* 0x000fd00008000000 */
[----:B------:R-:W-:Y:S01]  /*0320*/  DMUL R12, R20, R12 ;  /* 0x0000000c140c7228 */ /* 0x000fe20000000000 */
[----:B------:R-:W-:-:S04]  /*0330*/  IADD3 R20, P1, PT, R5, UR10, RZ ;  /* 0x0000000a05147c10 */ /* 0x000fc8000ff3e0ff */
[----:B------:R-:W-:-:S03]  /*0340*/  IADD3.X R21, PT, PT, R6, UR11, RZ, P1, !PT ;  /* 0x0000000b06157c10 */ /* 0x000fc60008ffe4ff */
[----:B------:R-:W-:-:S08]  /*0350*/  DMUL R24, R12, R24 ;  /* 0x000000180c187228 */ /* 0x000fd00000000000 */
[C---:B------:R-:W-:Y:S02]  /*0360*/  DFMA R12, R24.reuse, 3, R8 ;  /* 0x40080000180c782b */ /* 0x040fe40000000008 */
[----:B------:R-:W-:-:S06]  /*0370*/  DADD R14, -R24, 1 ;  /* 0x3ff00000180e7429 */ /* 0x000fcc0000000100 */
[----:B------:R-:W-:-:S08]  /*0380*/  DMUL R12, R12, UR6 ;  /* 0x000000060c0c7c28 */ /* 0x000fd00008000000 */
[C---:B------:R-:W-:Y:S02]  /*0390*/  DMUL R12, R16.reuse, R12 ;  /* 0x0000000c100c7228 */ /* 0x040fe40000000000 */
[----:B------:R-:W-:-:S08]  /*03a0*/  DADD R16, -R16, 1 ;  /* 0x3ff0000010107429 */ /* 0x000fd00000000100 */
[----:B------:R-:W-:-:S08]  /*03b0*/  DMUL R16, R12, R16 ;  /* 0x000000100c107228 */ /* 0x000fd00000000000 */
[----:B------:R-:W-:-:S08]  /*03c0*/  DFMA R12, R16, 3, R8 ;  /* 0x40080000100c782b */ /* 0x000fd00000000008 */
[----:B------:R-:W-:-:S08]  /*03d0*/  DMUL R12, R12, UR6 ;  /* 0x000000060c0c7c28 */ /* 0x000fd00008000000 */
[C---:B------:R-:W-:Y:S02]  /*03e0*/  DMUL R12, R24.reuse, R12 ;  /* 0x0000000c180c7228 */ /* 0x040fe40000000000 */
[----:B------:R-:W-:-:S06]  /*03f0*/  DMUL R24, R24, 256 ;  /* 0x4070000018187828 */ /* 0x000fcc0000000000 */
[----:B------:R-:W-:Y:S01]  /*0400*/  DMUL R14, R12, R14 ;  /* 0x0000000e0c0e7228 */ /* 0x000fe20000000000 */
[----:B------:R0:W4:Y:S07]  /*0410*/  F2I.U32.F64.TRUNC R23, R24 ;  /* 0x0000001800177311 */ /* 0x00012e000030d000 */
[C---:B------:R-:W-:Y:S02]  /*0420*/  DFMA R12, R14.reuse, 3, R8 ;  /* 0x400800000e0c782b */ /* 0x040fe40000000008 */
[----:B-1----:R-:W-:-:S06]  /*0430*/  DADD R18, -R14, 1 ;  /* 0x3ff000000e127429 */ /* 0x002fcc0000000100 */
[----:B------:R-:W-:-:S08]  /*0440*/  DMUL R12, R12, UR6 ;  /* 0x000000060c0c7c28 */ /* 0x000fd00008000000 */
[C---:B------:R-:W-:Y:S02]  /*0450*/  DMUL R12, R16.reuse, R12 ;  /* 0x0000000c100c7228 */ /* 0x040fe40000000000 */
[----:B------:R-:W-:-:S08]  /*0460*/  DADD R16, -R16, 1 ;  /* 0x3ff0000010107429 */ /* 0x000fd00000000100 */
[----:B------:R-:W-:-:S08]  /*0470*/  DMUL R16, R12, R16 ;  /* 0x000000100c107228 */ /* 0x000fd00000000000 */
[----:B------:R-:W-:-:S08]  /*0480*/  DFMA R12, R16, 3, R8 ;  /* 0x40080000100c782b */ /* 0x000fd00000000008 */
[----:B------:R-:W-:-:S08]  /*0490*/  DMUL R12, R12, UR6 ;  /* 0x000000060c0c7c28 */ /* 0x000fd00008000000 */
[----:B------:R-:W-:-:S08]  /*04a0*/  DMUL R12, R14, R12 ;  /* 0x0000000c0e0c7228 */ /* 0x000fd00000000000 */
[----:B------:R-:W-:-:S08]  /*04b0*/  DMUL R18, R12, R18 ;  /* 0x000000120c127228 */ /* 0x000fd00000000000 */
[----:B------:R-:W-:-:S08]  /*04c0*/  DFMA R12, R18, 3, R8 ;  /* 0x40080000120c782b */ /* 0x000fd00000000008 */
[----:B------:R-:W-:-:S08]  /*04d0*/  DMUL R12, R12, UR6 ;  /* 0x000000060c0c7c28 */ /* 0x000fd00008000000 */
[C---:B------:R-:W-:Y:S02]  /*04e0*/  DMUL R12, R16.reuse, R12 ;  /* 0x0000000c100c7228 */ /* 0x040fe40000000000 */
[----:B------:R-:W-:-:S08]  /*04f0*/  DADD R16, -R16, 1 ;  /* 0x3ff0000010107429 */ /* 0x000fd00000000100 */
[----:B------:R-:W-:-:S08]  /*0500*/  DMUL R16, R12, R16 ;  /* 0x000000100c107228 */ /* 0x000fd00000000000 */
[----:B------:R-:W-:-:S08]  /*0510*/  DFMA R12, R16, 3, R8 ;  /* 0x40080000100c782b */ /* 0x000fd00000000008 */
[----:B------:R-:W-:Y:S01]  /*0520*/  DMUL R12, R12, UR6 ;  /* 0x000000060c0c7c28 */ /* 0x000fe20008000000 */
[----:B--2---:R-:W-:Y:S02]  /*0530*/  LOP3.LUT R6, R26, R27, RZ, 0x3c, !PT ;  /* 0x0000001b1a067212 */ /* 0x004fe400078e3cff */
[----:B------:R-:W-:-:S05]  /*0540*/  IADD3 R26, P2, PT, R2, R10, RZ ;  /* 0x0000000a021a7210 */ /* 0x000fca0007f5e0ff */
[C---:B0-----:R-:W-:Y:S01]  /*0550*/  DMUL R24, R18.reuse, R12 ;  /* 0x0000000c12187228 */ /* 0x041fe20000000000 */
[C---:B---3--:R-:W-:Y:S01]  /*0560*/  IADD3 R10, P1, PT, R2.reuse, R20, RZ ;  /* 0x00000014020a7210 */ /* 0x048fe20007f3e0ff */
[----:B------:R0:W-:Y:S01]  /*0570*/  STG.E.U8 desc[UR4][R20.64], R6 ;  /* 0x0000000614007986 */ /* 0x0001e2000c101104 */
[C---:B------:R-:W-:Y:S01]  /*0580*/  IMAD.X R27, R7.reuse, 0x1, R11, P2 ;  /* 0x00000001071b7824 */ /* 0x040fe200010e060b */
[----:B------:R-:W-:Y:S01]  /*0590*/  IADD3 R28, P2, PT, R2, R26, RZ ;  /* 0x0000001a021c7210 */ /* 0x000fe20007f5e0ff */
[----:B------:R-:W-:Y:S01]  /*05a0*/  DADD R12, -R18, 1 ;  /* 0x3ff00000120c7429 */ /* 0x000fe20000000100 */
[C---:B------:R-:W-:Y:S02]  /*05b0*/  IMAD.X R11, R7.reuse, 0x1, R21, P1 ;  /* 0x00000001070b7824 */ /* 0x040fe400008e0615 */
[----:B------:R-:W2:Y:S01]  /*05c0*/  LDG.E.U8.CONSTANT R26, desc[UR4][R26.64] ;  /* 0x000000041a1a7981 */ /* 0x000ea2000c1e9100 */
[----:B------:R-:W-:Y:S01]  /*05d0*/  IMAD.X R29, R7, 0x1, R27, P2 ;  /* 0x00000001071d7824 */ /* 0x000fe200010e061b */
[----:B----4-:R-:W-:-:S03]  /*05e0*/  LOP3.LUT R23, R4, R23, RZ, 0x3c, !PT ;  /* 0x0000001704177212 */ /* 0x010fc600078e3cff */
[----:B------:R-:W-:Y:S01]  /*05f0*/  DMUL R12, R24, R12 ;  /* 0x0000000c180c7228 */ /* 0x000fe20000000000 */
[----:B0-----:R0:W3:Y:S07]  /*0600*/  LDG.E.U8.CONSTANT R6, desc[UR4][R28.64] ;  /* 0x000000041c067981 */ /* 0x0010ee000c1e9100 */
[----:B------:R-:W-:-:S08]  /*0610*/  DFMA R20, R12, 3, R8 ;  /* 0x400800000c14782b */ /* 0x000fd00000000008 */
[----:B------:R-:W-:-:S08]  /*0620*/  DMUL R20, R20, UR6 ;  /* 0x0000000614147c28 */ /* 0x000fd00008000000 */
[C---:B------:R-:W-:Y:S02]  /*0630*/  DMUL R20, R16.reuse, R20 ;  /* 0x0000001410147228 */ /* 0x040fe40000000000 */
[----:B------:R-:W-:-:S08]  /*0640*/  DADD R16, -R16, 1 ;  /* 0x3ff0000010107429 */ /* 0x000fd00000000100 */
[----:B------:R-:W-:-:S08]  /*0650*/  DMUL R16, R20, R16 ;  /* 0x0000001014107228 */ /* 0x000fd00000000000 */
[----:B------:R-:W-:Y:S01]  /*0660*/  DFMA R24, R16, 3, R8 ;  /* 0x400800001018782b */ /* 0x000fe20000000008 */
[----:B------:R-:W-:Y:S01]  /*0670*/  IADD3 R20, P1, PT, R2, R28, RZ ;  /* 0x0000001c02147210 */ /* 0x000fe20007f3e0ff */
[----:B------:R-:W-:-:S06]  /*0680*/  DMUL R14, R14, 256 ;  /* 0x407000000e0e7828 */ /* 0x000fcc0000000000 */
[----:B------:R-:W-:Y:S01]  /*0690*/  DMUL R24, R24, UR6 ;  /* 0x0000000618187c28 */ /* 0x000fe20008000000 */
[----:B------:R-:W-:Y:S02]  /*06a0*/  IMAD.X R21, R7, 0x1, R29, P1 ;  /* 0x0000000107157824 */ /* 0x000fe400008e061d */
[----:B0-----:R0:W2:Y:S01]  /*06b0*/  F2I.U32.F64.TRUNC R29, R14 ;  /* 0x0000000e001d7311 */ /* 0x0010a2000030d000 */
[----:B------:R-:W-:Y:S02]  /*06c0*/  DMUL R18, R18, 256 ;  /* 0x4070000012127828 */ /* 0x000fe40000000000 */
[----:B------:R1:W4:Y:S02]  /*06d0*/  LDG.E.U8.CONSTANT R4, desc[UR4][R20.64] ;  /* 0x0000000414047981 */ /* 0x000324000c1e9100 */
[C---:B------:R-:W-:Y:S02]  /*06e0*/  DMUL R24, R12.reuse, R24 ;  /* 0x000000180c187228 */ /* 0x040fe40000000000 */
[----:B0-----:R-:W-:Y:S01]  /*06f0*/  DADD R14, -R12, 1 ;  /* 0x3ff000000c0e7429 */ /* 0x001fe20000000100 */
[----:B------:R0:W3:Y:S07]  /*0700*/  F2I.U32.F64.TRUNC R27, R18 ;  /* 0x00000012001b7311 */ /* 0x0000ee000030d000 */
[----:B------:R-:W-:-:S08]  /*0710*/  DMUL R14, R24, R14 ;  /* 0x0000000e180e7228 */ /* 0x000fd00000000000 */
[----:B0-----:R-:W-:-:S08]  /*0720*/  DFMA R18, R14, 3, R8 ;  /* 0x400800000e12782b */ /* 0x001fd00000000008 */
[----:B------:R-:W-:Y:S01]  /*0730*/  DMUL R18, R18, UR6 ;  /* 0x0000000612127c28 */ /* 0x000fe20008000000 */
[----:B------:R-:W-:-:S07]  /*0740*/  IADD3 R24, P1, PT, R2, R20, RZ ;  /* 0x0000001402187210 */ /* 0x000fce0007f3e0ff */
[C---:B------:R-:W-:Y:S02]  /*0750*/  DMUL R18, R16.reuse, R18 ;  /* 0x0000001210127228 */ /* 0x040fe40000000000 */
[----:B------:R-:W-:Y:S01]  /*0760*/  DADD R16, -R16, 1 ;  /* 0x3ff0000010107429 */ /* 0x000fe20000000100 */
[----:B------:R-:W-:-:S07]  /*0770*/  IMAD.X R25, R7, 0x1, R21, P1 ;  /* 0x0000000107197824 */ /* 0x000fce00008e0615 */
[----:B------:R-:W-:Y:S01]  /*0780*/  DMUL R16, R18, R16 ;  /* 0x0000001012107228 */ /* 0x000fe20000000000 */
[----:B------:R-:W-:-:S05]  /*0790*/  IADD3 R18, P1, PT, R2, R24, RZ ;  /* 0x0000001802127210 */ /* 0x000fca0007f3e0ff */
[C---:B------:R-:W-:Y:S01]  /*07a0*/  IMAD.X R19, R7.reuse, 0x1, R25, P1 ;  /* 0x0000000107137824 */ /* 0x040fe200008e0619 */
[C---:B-1----:R-:W-:Y:S01]  /*07b0*/  IADD3 R20, P1, PT, R2.reuse, R18, RZ ;  /* 0x0000001202147210 */ /* 0x042fe20007f3e0ff */
[----:B------:R0:W-:Y:S04]  /*07c0*/  STG.E.U8 desc[UR4][R10.64], R23 ;  /* 0x000000170a007986 */ /* 0x0001e8000c101104 */
[----:B------:R-:W-:Y:S01]  /*07d0*/  IMAD.X R21, R7, 0x1, R19, P1 ;  /* 0x0000000107157824 */ /* 0x000fe200008e0613 */
[----:B------:R-:W4:Y:S04]  /*07e0*/  LDG.E.U8.CONSTANT R18, desc[UR4][R18.64] ;  /* 0x0000000412127981 */ /* 0x000f28000c1e9100 */
[----:B------:R-:W4:Y:S04]  /*07f0*/  LDG.E.U8.CONSTANT R20, desc[UR4][R20.64] ;  /* 0x0000000414147981 */ /* 0x000f28000c1e9100 */
[----:B0-----:R0:W4:Y:S01]  /*0800*/  LDG.E.U8.CONSTANT R23, desc[UR4][R24.64] ;  /* 0x0000000418177981 */ /* 0x001122000c1e9100 */
[----:B------:R-:W-:-:S05]  /*0810*/  IADD3 R10, P1, PT, R2, R10, RZ ;  /* 0x0000000a020a7210 */ /* 0x000fca0007f3e0ff */
[----:B------:R-:W-:Y:S01]  /*0820*/  IMAD.X R11, R7, 0x1, R11, P1 ;  /* 0x00000001070b7824 */ /* 0x000fe200008e060b */
[----:B0-----:R-:W-:-:S05]  /*0830*/  IADD3 R24, P1, PT, R2, R10, RZ ;  /* 0x0000000a02187210 */ /* 0x001fca0007f3e0ff */
[----:B------:R-:W-:Y:S02]  /*0840*/  IMAD.X R25, R7, 0x1, R11, P1 ;  /* 0x0000000107197824 */ /* 0x000fe400008e060b */
[----:B------:R-:W-:Y:S02]  /*0850*/  VIADD R22, R22, 0x8 ;  /* 0x0000000816167836 */ /* 0x000fe40000000000 */
[----:B------:R-:W-:Y:S01]  /*0860*/  IMAD R5, R2, 0x8, R5 ;  /* 0x0000000802057824 */ /* 0x000fe200078e0205 */
[----:B--2---:R-:W-:Y:S01]  /*0870*/  LOP3.LUT R19, R26, R29, RZ, 0x3c, !PT ;  /* 0x0000001d1a137212 */ /* 0x004fe200078e3cff */
[----:B------:R-:W-:-:S08]  /*0880*/  DFMA R28, R16, 3, R8 ;  /* 0x40080000101c782b */ /* 0x000fd00000000008 */
[----:B------:R-:W-:Y:S01]  /*0890*/  DMUL R28, R28, UR6 ;  /* 0x000000061c1c7c28 */ /* 0x000fe20008000000 */
[----:B---3--:R-:W-:Y:S01]  /*08a0*/  LOP3.LUT R6, R6, R27, RZ, 0x3c, !PT ;  /* 0x0000001b06067212 */ /* 0x008fe200078e3cff */
[----:B------:R-:W-:-:S06]  /*08b0*/  DADD R26, -R14, 1 ;  /* 0x3ff000000e1a7429 */ /* 0x000fcc0000000100 */
[----:B------:R-:W-:-:S08]  /*08c0*/  DMUL R28, R14, R28 ;  /* 0x0000001c0e1c7228 */ /* 0x000fd00000000000 */
[----:B------:R-:W-:-:S08]  /*08d0*/  DMUL R26, R28, R26 ;  /* 0x0000001a1c1a7228 */ /* 0x000fd00000000000 */
[----:B------:R-:W-:-:S08]  /*08e0*/  DFMA R28, R26, 3, R8 ;  /* 0x400800001a1c782b */ /* 0x000fd00000000008 */
[----:B------:R-:W-:-:S08]  /*08f0*/  DMUL R28, R28, UR6 ;  /* 0x000000061c1c7c28 */ /* 0x000fd00008000000 */
[C---:B------:R-:W-:Y:S02]  /*0900*/  DMUL R28, R16.reuse, R28 ;  /* 0x0000001c101c7228 */ /* 0x040fe40000000000 */
[----:B------:R-:W-:Y:S01]  /*0910*/  DADD R16, -R16, 1 ;  /* 0x3ff0000010107429 */ /* 0x000fe20000000100 */
[----:B------:R0:W-:Y:S07]  /*0920*/  STG.E.U8 desc[UR4][R10.64], R19 ;  /* 0x000000130a007986 */ /* 0x0001ee000c101104 */
[----:B0-----:R-:W-:-:S08]  /*0930*/  DMUL R10, R28, R16 ;  /* 0x000000101c0a7228 */ /* 0x001fd00000000000 */
[----:B------:R-:W-:-:S08]  /*0940*/  DFMA R16, R10, 3, R8 ;  /* 0x400800000a10782b */ /* 0x000fd00000000008 */
[----:B------:R-:W-:Y:S02]  /*0950*/  DMUL R16, R16, UR6 ;  /* 0x0000000610107c28 */ /* 0x000fe40008000000 */
[----:B------:R-:W-:Y:S02]  /*0960*/  DMUL R28, R12, 256 ;  /* 0x407000000c1c7828 */ /* 0x000fe40000000000 */
[----:B------:R-:W-:-:S04]  /*0970*/  DADD R12, -R26, 1 ;  /* 0x3ff000001a0c7429 */ /* 0x000fc80000000100 */
[----:B------:R-:W-:Y:S01]  /*0980*/  DMUL R16, R26, R16 ;  /* 0x000000101a107228 */ /* 0x000fe20000000000 */
[----:B------:R0:W4:Y:S07]  /*0990*/  F2I.U32.F64.TRUNC R19, R28 ;  /* 0x0000001c00137311 */ /* 0x00012e000030d000 */
[----:B------:R-:W-:Y:S02]  /*09a0*/  DMUL R12, R16, R12 ;  /* 0x0000000c100c7228 */ /* 0x000fe40000000000 */
[----:B0-----:R-:W-:Y:S01]  /*09b0*/  DMUL R28, R14, 256 ;  /* 0x407000000e1c7828 */ /* 0x001fe20000000000 */
[----:B------:R0:W-:Y:S05]  /*09c0*/  STG.E.U8 desc[UR4][R24.64], R6 ;  /* 0x0000000618007986 */ /* 0x0001ea000c101104 */
[----:B------:R-:W-:-:S02]  /*09d0*/  DMUL R14, R12, 256 ;  /* 0x407000000c0e7828 */ /* 0x000fc40000000000 */
[----:B------:R-:W-:Y:S01]  /*09e0*/  DMUL R26, R26, 256 ;  /* 0x407000001a1a7828 */ /* 0x000fe20000000000 */
[----:B0-----:R-:W-:-:S07]  /*09f0*/  IADD3 R24, P1, PT, R2, R24, RZ ;  /* 0x0000001802187210 */ /* 0x001fce0007f3e0ff */
[----:B------:R-:W0:Y:S01]  /*0a00*/  F2I.U32.F64.TRUNC R15, R14 ;  /* 0x0000000e000f7311 */ /* 0x000e22000030d000 */
[----:B----4-:R-:W-:Y:S01]  /*0a10*/  LOP3.LUT R19, R4, R19, RZ, 0x3c, !PT ;  /* 0x0000001304137212 */ /* 0x010fe200078e3cff */
[----:B------:R-:W-:Y:S01]  /*0a20*/  IMAD.X R25, R7, 0x1, R25, P1 ;  /* 0x0000000107197824 */ /* 0x000fe200008e0619 */
[----:B------:R-:W-:-:S05]  /*0a30*/  IADD3 R16, P1, PT, R2, R24, RZ ;  /* 0x0000001802107210 */ /* 0x000fca0007f3e0ff */
[----:B------:R1:W-:Y:S01]  /*0a40*/  F2I.U32.F64.TRUNC R6, R28 ;  /* 0x0000001c00067311 */ /* 0x0003e2000030d000 */
[----:B------:R-:W-:Y:S01]  /*0a50*/  IMAD.X R17, R7, 0x1, R25, P1 ;  /* 0x0000000107117824 */ /* 0x000fe200008e0619 */
[----:B------:R2:W-:Y:S06]  /*0a60*/  STG.E.U8 desc[UR4][R24.64], R19 ;  /* 0x0000001318007986 */ /* 0x0005ec000c101104 */
[----:B------:R-:W3:Y:S01]  /*0a70*/  F2I.U32.F64.TRUNC R27, R26 ;  /* 0x0000001a001b7311 */ /* 0x000ee2000030d000 */
[----:B-1----:R-:W-:Y:S01]  /*0a80*/  IADD3 R28, P1, PT, R2, R16, RZ ;  /* 0x00000010021c7210 */ /* 0x002fe20007f3e0ff */
[----:B--2---:R-:W-:-:S04]  /*0a90*/  DFMA R24, R12, 3, R8 ;  /* 0x400800000c18782b */ /* 0x004fc80000000008 */
[C---:B------:R-:W-:Y:S01]  /*0aa0*/  IMAD.X R29, R7.reuse, 0x1, R17, P1 ;  /* 0x00000001071d7824 */ /* 0x040fe200008e0611 */
[----:B------:R-:W-:Y:S02]  /*0ab0*/  IADD3 R8, P1, PT, R2, R28, RZ ;  /* 0x0000001c02087210 */ /* 0x000fe40007f3e0ff */
[----:B0-----:R-:W-:Y:S01]  /*0ac0*/  LOP3.LUT R21, R20, R15, RZ, 0x3c, !PT ;  /* 0x0000000f14157212 */ /* 0x001fe200078e3cff */
[----:B------:R-:W-:Y:S02]  /*0ad0*/  DMUL R14, R24, UR6 ;  /* 0x00000006180e7c28 */ /* 0x000fe40008000000 */
[----:B------:R-:W-:Y:S01]  /*0ae0*/  IMAD.X R9, R7, 0x1, R29, P1 ;  /* 0x0000000107097824 */ /* 0x000fe200008e061d */
[----:B------:R-:W-:Y:S02]  /*0af0*/  ISETP.NE.AND P1, PT, R22, RZ, PT ;  /* 0x000000ff1600720c */ /* 0x000fe40003f25270 */
[----:B---3--:R-:W-:Y:S01]  /*0b00*/  LOP3.LUT R27, R18, R27, RZ, 0x3c, !PT ;  /* 0x0000001b121b7212 */ /* 0x008fe200078e3cff */
[C---:B------:R-:W-:Y:S01]  /*0b10*/  DADD R18, -R10.reuse, 1 ;  /* 0x3ff000000a127429 */ /* 0x040fe20000000100 */
[----:B------:R-:W-:Y:S01]  /*0b20*/  LOP3.LUT R23, R23, R6, RZ, 0x3c, !PT ;  /* 0x0000000617177212 */ /* 0x000fe200078e3cff */
[----:B------:R-:W-:-:S04]  /*0b30*/  DMUL R14, R10, R14 ;  /* 0x0000000e0a0e7228 */ /* 0x000fc80000000000 */
[----:B------:R2:W-:Y:S04]  /*0b40*/  STG.E.U8 desc[UR4][R16.64], R23 ;  /* 0x0000001710007986 */ /* 0x0005e8000c101104 */
[----:B------:R2:W-:Y:S01]  /*0b50*/  STG.E.U8 desc[UR4][R28.64], R27 ;  /* 0x0000001b1c007986 */ /* 0x0005e2000c101104 */
[----:B------:R-:W-:-:S03]  /*0b60*/  DMUL R14, R14, R18 ;  /* 0x000000120e0e7228 */ /* 0x000fc60000000000 */
[----:B------:R2:W-:Y:S01]  /*0b70*/  STG.E.U8 desc[UR4][R8.64], R21 ;  /* 0x0000001508007986 */ /* 0x0005e2000c101104 */
[----:B------:R-:W-:Y:S07]  /*0b80*/  @P1 BRA `(.L_x_14) ;  /* 0xfffffff400841947 */ /* 0x000fee000383ffff */
.L_x_13:
[----:B------:R-:W-:Y:S05]  /*0b90*/  @!P0 EXIT ;  /* 0x000000000000894d */ /* 0x000fea0003800000 */
[----:B------:R-:W-:Y:S02]  /*0ba0*/  ISETP.GE.U32.AND P1, PT, R3, 0x4, PT ;  /* 0x000000040300780c */ /* 0x000fe40003f26070 */
[----:B------:R-:W-:-:S04]  /*0bb0*/  LOP3.LUT R4, R0, 0x3, RZ, 0xc0, !PT ;  /* 0x0000000300047812 */ /* 0x000fc800078ec0ff */
[----:B------:R-:W-:-:S07]  /*0bc0*/  ISETP.NE.AND P0, PT, R4, RZ, PT ;  /* 0x000000ff0400720c */ /* 0x000fce0003f05270 */
[----:B------:R-:W-:Y:S06]  /*0bd0*/  @!P1 BRA `(.L_x_15) ;  /* 0x00000004004c9947 */ /* 0x000fec0003800000 */
[----:B------:R-:W0:Y:S01]  /*0be0*/  LDCU.128 UR8, c[0x0][0x380] ;  /* 0x00007000ff0877ac */ /* 0x000e220008000c00 */
[----:B--2---:R-:W-:Y:S02]  /*0bf0*/  SHF.R.S32.HI R17, RZ, 0x1f, R5 ;  /* 0x0000001fff117819 */ /* 0x004fe40000011405 */
[----:B------:R-:W-:Y:S01]  /*0c00*/  SHF.R.S32.HI R6, RZ, 0x1f, R2 ;  /* 0x0000001fff067819 */ /* 0x000fe20000011402 */
[----:B------:R-:W1:Y:S01]  /*0c10*/  LDCU.64 UR6, c[0x0][0x3a8] ;  /* 0x00007500ff0677ac */ /* 0x000e620008000a00 */
[----:B0-----:R-:W-:-:S04]  /*0c20*/  IADD3 R20, P1, PT, R5, UR8, RZ ;  /* 0x0000000805147c10 */ /* 0x001fc8000ff3e0ff */
[----:B------:R-:W-:Y:S02]  /*0c30*/  IADD3.X R21, PT, PT, R17, UR9, RZ, P1, !PT ;  /* 0x0000000911157c10 */ /* 0x000fe40008ffe4ff */
[----:B------:R-:W-:-:S03]  /*0c40*/  IADD3 R24, P1, PT, R2, R20, RZ ;  /* 0x0000001402187210 */ /* 0x000fc60007f3e0ff */
[----:B------:R-:W2:Y:S02]  /*0c50*/  LDG.E.U8.CONSTANT R3, desc[UR4][R20.64] ;  /* 0x0000000414037981 */ /* 0x000ea4000c1e9100 */
[----:B------:R-:W-:Y:S01]  /*0c60*/  IMAD.X R25, R6, 0x1, R21, P1 ;  /* 0x0000000106197824 */ /* 0x000fe200008e0615 */
[----:B------:R-:W-:-:S04]  /*0c70*/  IADD3 R26, P1, PT, R2, R24, RZ ;  /* 0x00000018021a7210 */ /* 0x000fc80007f3e0ff */
[----:B------:R0:W3:Y:S01]  /*0c80*/  LDG.E.U8.CONSTANT R9, desc[UR4][R24.64] ;  /* 0x0000000418097981 */ /* 0x0000e2000c1e9100 */
[----:B------:R-:W-:Y:S01]  /*0c90*/  IMAD.X R27, R6, 0x1, R25, P1 ;  /* 0x00000001061b7824 */ /* 0x000fe200008e0619 */
[----:B------:R-:W-:-:S04]  /*0ca0*/  IADD3 R28, P1, PT, R2, R26, RZ ;  /* 0x0000001a021c7210 */ /* 0x000fc80007f3e0ff */
[----:B------:R4:W3:Y:S01]  /*0cb0*/  LDG.E.U8.CONSTANT R8, desc[UR4][R26.64] ;  /* 0x000000041a087981 */ /* 0x0008e2000c1e9100 */
[----:B------:R-:W-:-:S05]  /*0cc0*/  IMAD.X R29, R6, 0x1, R27, P1 ;  /* 0x00000001061d7824 */ /* 0x000fca00008e061b */
[----:B------:R-:W3:Y:S01]  /*0cd0*/  LDG.E.U8.CONSTANT R7, desc[UR4][R28.64] ;  /* 0x000000041c077981 */ /* 0x000ee2000c1e9100 */
[----:B------:R-:W-:Y:S02]  /*0ce0*/  IMAD.MOV.U32 R10, RZ, RZ, 0x0 ;  /* 0x00000000ff0a7424 */ /* 0x000fe400078e00ff */
[----:B------:R-:W-:-:S06]  /*0cf0*/  IMAD.MOV.U32 R11, RZ, RZ, 0x3ff00000 ;  /* 0x3ff00000ff0b7424 */ /* 0x000fcc00078e00ff */
[----:B-----5:R-:W-:-:S08]  /*0d00*/  DFMA R18, R14, 3, R10 ;  /* 0x400800000e12782b */ /* 0x020fd0000000000a */
[----:B-1----:R-:W-:-:S08]  /*0d10*/  DMUL R18, R18, UR6 ;  /* 0x0000000612127c28 */ /* 0x002fd00008000000 */
[C---:B------:R-:W-:Y:S02]  /*0d20*/  DMUL R22, R12.reuse, R18 ;  /* 0x000000120c167228 */ /* 0x040fe40000000000 */
[----:B------:R-:W-:-:S08]  /*0d30*/  DADD R12, -R12, 1 ;  /* 0x3ff000000c0c7429 */ /* 0x000fd00000000100 */
[----:B------:R-:W-:-:S08]  /*0d40*/  DMUL R22, R22, R12 ;  /* 0x0000000c16167228 */ /* 0x000fd00000000000 */
[----:B------:R-:W-:-:S08]  /*0d50*/  DFMA R12, R22, 3, R10 ;  /* 0x40080000160c782b */ /* 0x000fd0000000000a */
[----:B------:R-:W-:-:S08]  /*0d60*/  DMUL R12, R12, UR6 ;  /* 0x000000060c0c7c28 */ /* 0x000fd00008000000 */
[C---:B------:R-:W-:Y:S02]  /*0d70*/  DMUL R12, R14.reuse, R12 ;  /* 0x0000000c0e0c7228 */ /* 0x040fe40000000000 */
[----:B------:R-:W-:-:S08]  /*0d80*/  DADD R14, -R14, 1 ;  /* 0x3ff000000e0e7429 */ /* 0x000fd00000000100 */
[----:B------:R-:W-:-:S08]  /*0d90*/  DMUL R14, R12, R14 ;  /* 0x0000000e0c0e7228 */ /* 0x000fd00000000000 */
[----:B------:R-:W-:-:S08]  /*0da0*/  DFMA R12, R14, 3, R10 ;  /* 0x400800000e0c782b */ /* 0x000fd0000000000a */
[----:B------:R-:W-:Y:S02]  /*0db0*/  DMUL R12, R12, UR6 ;  /* 0x000000060c0c7c28 */ /* 0x000fe40008000000 */
[----:B0-----:R-:W-:-:S06]  /*0dc0*/  DADD R24, -R22, 1 ;  /* 0x3ff0000016187429 */ /* 0x001fcc0000000100 */
        /* <DEDUP_REMOVED lines=9> */
[----:B------:R-:W-:-:S06]  /*0e60*/  DADD R18, -R24, 1 ;  /* 0x3ff0000018127429 */ /* 0x000fcc0000000100 */
        /* <DEDUP_REMOVED lines=9> */
[----:B------:R-:W-:Y:S02]  /*0f00*/  DADD R12, -R18, 1 ;  /* 0x3ff00000120c7429 */ /* 0x000fe40000000100 */
[----:B------:R-:W-:-:S04]  /*0f10*/  DMUL R22, R22, 256 ;  /* 0x4070000016167828 */ /* 0x000fc80000000000 */
[----:B------:R-:W-:Y:S02]  /*0f20*/  DMUL R20, R18, R20 ;  /* 0x0000001412147228 */ /* 0x000fe40000000000 */
[----:B------:R-:W-:-:S06]  /*0f30*/  DMUL R24, R24, 256 ;  /* 0x4070000018187828 */ /* 0x000fcc0000000000 */
[----:B------:R-:W-:Y:S01]  /*0f40*/  DMUL R12, R20, R12 ;  /* 0x0000000c140c7228 */ /* 0x000fe20000000000 */
[----:B------:R-:W2:Y:S01]  /*0f50*/  F2I.U32.F64.TRUNC R22, R22 ;  /* 0x0000001600167311 */ /* 0x000ea2000030d000 */
[----:B----4-:R-:W-:Y:S01]  /*0f60*/  DMUL R26, R18, 256 ;  /* 0x40700000121a7828 */ /* 0x010fe20000000000 */
[----:B------:R-:W-:-:S05]  /*0f70*/  IADD3 R16, P1, PT, R5, UR10, RZ ;  /* 0x0000000a05107c10 */ /* 0x000fca000ff3e0ff */
[----:B------:R-:W-:Y:S01]  /*0f80*/  DMUL R18, R12, 256 ;  /* 0x407000000c127828 */ /* 0x000fe20000000000 */
[----:B------:R-:W3:Y:S01]  /*0f90*/  F2I.U32.F64.TRUNC R24, R24 ;  /* 0x0000001800187311 */ /* 0x000ee2000030d000 */
[----:B------:R-:W-:Y:S02]  /*0fa0*/  IADD3.X R17, PT, PT, R17, UR11, RZ, P1, !PT ;  /* 0x0000000b11117c10 */ /* 0x000fe40008ffe4ff */
[----:B------:R-:W-:-:S05]  /*0fb0*/  IADD3 R20, P1, PT, R2, R16, RZ ;  /* 0x0000001002147210 */ /* 0x000fca0007f3e0ff */
[----:B------:R-:W0:Y:S01]  /*0fc0*/  F2I.U32.F64.TRUNC R27, R26 ;  /* 0x0000001a001b7311 */ /* 0x000e22000030d000 */
[----:B------:R-:W-:-:S07]  /*0fd0*/  IMAD.X R21, R6, 0x1, R17, P1 ;  /* 0x0000000106157824 */ /* 0x000fce00008e0611 */
[----:B------:R-:W1:Y:S01]  /*0fe0*/  F2I.U32.F64.TRUNC R18, R18 ;  /* 0x0000001200127311 */ /* 0x000e62000030d000 */
[----:B------:R-:W-:Y:S01]  /*0ff0*/  DFMA R10, R12, 3, R10 ;  /* 0x400800000c0a782b */ /* 0x000fe2000000000a */
[----:B--2---:R-:W-:Y:S02]  /*1000*/  LOP3.LUT R3, R3, R22, RZ, 0x3c, !PT ;  /* 0x0000001603037212 */ /* 0x004fe400078e3cff */
[----:B------:R-:W-:Y:S02]  /*1010*/  IADD3 R22, P1, PT, R2, R20, RZ ;  /* 0x0000001402167210 */ /* 0x000fe40007f3e0ff */
[----:B---3--:R-:W-:-:S03]  /*1020*/  LOP3.LUT R9, R9, R24, RZ, 0x3c, !PT ;  /* 0x0000001809097212 */ /* 0x008fc600078e3cff */
[----:B------:R-:W-:Y:S01]  /*1030*/  IMAD.X R23, R6, 0x1, R21, P1 ;  /* 0x0000000106177824 */ /* 0x000fe200008e0615 */
[----:B------:R-:W-:Y:S01]  /*1040*/  IADD3 R24, P1, PT, R2, R22, RZ ;  /* 0x0000001602187210 */ /* 0x000fe20007f3e0ff */
[----:B------:R3:W-:Y:S01]  /*1050*/  STG.E.U8 desc[UR4][R16.64], R3 ;  /* 0x0000000310007986 */ /* 0x0007e2000c101104 */
[----:B0-----:R-:W-:-:S03]  /*1060*/  LOP3.LUT R27, R8, R27, RZ, 0x3c, !PT ;  /* 0x0000001b081b7212 */ /* 0x001fc600078e3cff */
[----:B------:R-:W-:Y:S01]  /*1070*/  IMAD.X R25, R6, 0x1, R23, P1 ;  /* 0x0000000106197824 */ /* 0x000fe200008e0617 */
[----:B------:R3:W-:Y:S01]  /*1080*/  STG.E.U8 desc[UR4][R20.64], R9 ;  /* 0x0000000914007986 */ /* 0x0007e2000c101104 */
[----:B-1----:R-:W-:-:S03]  /*1090*/  LOP3.LUT R19, R7, R18, RZ, 0x3c, !PT ;  /* 0x0000001207137212 */ /* 0x002fc600078e3cff */
[----:B------:R3:W-:Y:S01]  /*10a0*/  STG.E.U8 desc[UR4][R22.64], R27 ;  /* 0x0000001b16007986 */ /* 0x0007e2000c101104 */
[----:B------:R-:W-:-:S03]  /*10b0*/  DMUL R10, R10, UR6 ;  /* 0x000000060a0a7c28 */ /* 0x000fc60008000000 */
[----:B------:R3:W-:Y:S01]  /*10c0*/  STG.E.U8 desc[UR4][R24.64], R19 ;  /* 0x0000001318007986 */ /* 0x0007e2000c101104 */
[----:B------:R-:W-:-:S04]  /*10d0*/  DADD R6, -R14, 1 ;  /* 0x3ff000000e067429 */ /* 0x000fc80000000100 */
[----:B------:R-:W-:Y:S01]  /*10e0*/  DMUL R10, R14, R10 ;  /* 0x0000000a0e0a7228 */ /* 0x000fe20000000000 */
[----:B------:R-:W-:-:S07]  /*10f0*/  IMAD R5, R2, 0x4, R5 ;  /* 0x0000000402057824 */ /* 0x000fce00078e0205 */
[----:B---3--:R-:W-:-:S11]  /*1100*/  DMUL R14, R10, R6 ;  /* 0x000000060a0e7228 */ /* 0x008fd60000000000 */
.L_x_15:
[----:B------:R-:W-:Y:S05]  /*1110*/  @!P0 EXIT ;  /* 0x000000000000894d */ /* 0x000fea0003800000 */
[----:B------:R-:W-:Y:S02]  /*1120*/  ISETP.NE.AND P1, PT, R4, 0x1, PT ;  /* 0x000000010400780c */ /* 0x000fe40003f25270 */
[----:B------:R-:W-:-:S04]  /*1130*/  LOP3.LUT R0, R0, 0x1, RZ, 0xc0, !PT ;  /* 0x0000000100007812 */ /* 0x000fc800078ec0ff */
[----:B------:R-:W-:-:S07]  /*1140*/  ISETP.NE.U32.AND P0, PT, R0, 0x1, PT ;  /* 0x000000010000780c */ /* 0x000fce0003f05070 */
        /* <DEDUP_REMOVED lines=8> */
[----:B------:R0:W2:Y:S02]  /*11d0*/  LDG.E.U8.CONSTANT R3, desc[UR4][R18.64] ;  /* 0x0000000412037981 */ /* 0x0000a4000c1e9100 */
        /* <DEDUP_REMOVED lines=18> */
[----:B------:R-:W-:Y:S02]  /*1300*/  DMUL R12, R12, R14 ;  /* 0x0000000e0c0c7228 */ /* 0x000fe40000000000 */
[----:B------:R-:W-:-:S06]  /*1310*/  DMUL R14, R8, 256 ;  /* 0x40700000080e7828 */ /* 0x000fcc0000000000 */
[----:B0-----:R-:W-:-:S04]  /*1320*/  DMUL R18, R12, 256 ;  /* 0x407000000c127828 */ /* 0x001fc80000000000 */
[----:B------:R-:W2:Y:S01]  /*1330*/  F2I.U32.F64.TRUNC R14, R14 ;  /* 0x0000000e000e7311 */ /* 0x000ea2000030d000 */
[----:B------:R-:W-:-:S07]  /*1340*/  IADD3 R8, P1, PT, R5, UR10, RZ ;  /* 0x0000000a05087c10 */ /* 0x000fce000ff3e0ff */
[----:B------:R-:W3:Y:S01]  /*1350*/  F2I.U32.F64.TRUNC R19, R18 ;  /* 0x0000001200137311 */ /* 0x000ee2000030d000 */
[----:B------:R-:W-:Y:S01]  /*1360*/  IADD3.X R9, PT, PT, R16, UR11, RZ, P1, !PT ;  /* 0x0000000b10097c10 */ /* 0x000fe20008ffe4ff */
[----:B------:R-:W-:Y:S01]  /*1370*/  DFMA R16, R12, 3, R6 ;  /* 0x400800000c10782b */ /* 0x000fe20000000006 */
[----:B------:R-:W-:-:S05]  /*1380*/  IADD3 R6, P1, PT, R2, R8, RZ ;  /* 0x0000000802067210 */ /* 0x000fca0007f3e0ff */
[----:B------:R-:W-:Y:S02]  /*1390*/  IMAD.X R7, R0, 0x1, R9, P1 ;  /* 0x0000000100077824 */ /* 0x000fe400008e0609 */
[----:B------:R-:W-:-:S08]  /*13a0*/  DMUL R16, R16, UR6 ;  /* 0x0000000610107c28 */ /* 0x000fd00008000000 */
[----:B------:R-:W-:Y:S01]  /*13b0*/  DMUL R16, R10, R16 ;  /* 0x000000100a107228 */ /* 0x000fe20000000000 */
[----:B------:R-:W-:Y:S01]  /*13c0*/  IMAD R5, R2, 0x2, R5 ;  /* 0x0000000202057824 */ /* 0x000fe200078e0205 */
[----:B--2---:R-:W-:Y:S02]  /*13d0*/  LOP3.LUT R3, R3, R14, RZ, 0x3c, !PT ;  /* 0x0000000e03037212 */ /* 0x004fe400078e3cff */
[----:B---3--:R-:W-:-:S03]  /*13e0*/  LOP3.LUT R21, R4, R19, RZ, 0x3c, !PT ;  /* 0x0000001304157212 */ /* 0x008fc600078e3cff */
[----:B------:R0:W-:Y:S04]  /*13f0*/  STG.E.U8 desc[UR4][R8.64], R3 ;  /* 0x0000000308007986 */ /* 0x0001e8000c101104 */
[----:B------:R0:W-:Y:S01]  /*1400*/  STG.E.U8 desc[UR4][R6.64], R21 ;  /* 0x0000001506007986 */ /* 0x0001e2000c101104 */
[----:B------:R-:W-:-:S08]  /*1410*/  DADD R14, -R10, 1 ;  /* 0x3ff000000a0e7429 */ /* 0x000fd00000000100 */
[----:B------:R-:W-:-:S11]  /*1420*/  DMUL R14, R16, R14 ;  /* 0x0000000e100e7228 */ /* 0x000fd60000000000 */
.L_x_16:
[----:B------:R-:W-:Y:S05]  /*1430*/  @P0 EXIT ;  /* 0x000000000000094d */ /* 0x000fea0003800000 */
[----:B------:R-:W0:Y:S01]  /*1440*/  LDCU.128 UR8, c[0x0][0x380] ;  /* 0x00007000ff0877ac */ /* 0x000e220008000c00 */
[----:B------:R-:W-:Y:S01]  /*1450*/  SHF.R.S32.HI R0, RZ, 0x1f, R5 ;  /* 0x0000001fff007819 */ /* 0x000fe20000011405 */
[----:B------:R-:W1:Y:S01]  /*1460*/  LDCU.64 UR6, c[0x0][0x3a8] ;  /* 0x00007500ff0677ac */ /* 0x000e620008000a00 */
[----:B0-----:R-:W-:-:S04]  /*1470*/  IADD3 R6, P0, PT, R5, UR8, RZ ;  /* 0x0000000805067c10 */ /* 0x001fc8000ff1e0ff */
[----:B------:R-:W-:-:S05]  /*1480*/  IADD3.X R7, PT, PT, R0, UR9, RZ, P0, !PT ;  /* 0x0000000900077c10 */ /* 0x000fca00087fe4ff */
[----:B------:R-:W3:Y:S01]  /*1490*/  LDG.E.U8.CONSTANT R6, desc[UR4][R6.64] ;  /* 0x0000000406067981 */ /* 0x000ee2000c1e9100 */
[----:B------:R-:W-:Y:S01]  /*14a0*/  IMAD.MOV.U32 R2, RZ, RZ, 0x0 ;  /* 0x00000000ff027424 */ /* 0x000fe200078e00ff */
[----:B------:R-:W-:Y:S01]  /*14b0*/  IADD3 R4, P0, PT, R5, UR10, RZ ;  /* 0x0000000a05047c10 */ /* 0x000fe2000ff1e0ff */
[----:B------:R-:W-:-:S03]  /*14c0*/  IMAD.MOV.U32 R3, RZ, RZ, 0x3ff00000 ;  /* 0x3ff00000ff037424 */ /* 0x000fc600078e00ff */
[----:B------:R-:W-:-:S03]  /*14d0*/  IADD3.X R5, PT, PT, R0, UR11, RZ, P0, !PT ;  /* 0x0000000b00057c10 */ /* 0x000fc600087fe4ff */
[----:B-----5:R-:W-:Y:S02]  /*14e0*/  DFMA R14, R14, 3, R2 ;  /* 0x400800000e0e782b */ /* 0x020fe40000000002 */
[----:B------:R-:W-:-:S06]  /*14f0*/  DADD R2, -R12, 1 ;  /* 0x3ff000000c027429 */ /* 0x000fcc0000000100 */
[----:B-1----:R-:W-:-:S08]  /*1500*/  DMUL R14, R14, UR6 ;  /* 0x000000060e0e7c28 */ /* 0x002fd00008000000 */
[----:B------:R-:W-:-:S08]  /*1510*/  DMUL R14, R14, R12 ;  /* 0x0000000c0e0e7228 */ /* 0x000fd00000000000 */
[----:B------:R-:W-:-:S08]  /*1520*/  DMUL R2, R14, R2 ;  /* 0x000000020e027228 */ /* 0x000fd00000000000 */
[----:B------:R-:W-:-:S10]  /*1530*/  DMUL R2, R2, 256 ;  /* 0x4070000002027828 */ /* 0x000fd40000000000 */
[----:B------:R-:W3:Y:S02]  /*1540*/  F2I.U32.F64.TRUNC R3, R2 ;  /* 0x0000000200037311 */ /* 0x000ee4000030d000 */
[----:B---3--:R-:W-:-:S05]  /*1550*/  LOP3.LUT R7, R6, R3, RZ, 0x3c, !PT ;  /* 0x0000000306077212 */ /* 0x008fca00078e3cff */
[----:B------:R-:W-:Y:S01]  /*1560*/  STG.E.U8 desc[UR4][R4.64], R7 ;  /* 0x0000000704007986 */ /* 0x000fe2000c101104 */
[----:B------:R-:W-:Y:S05]  /*1570*/  EXIT ;  /* 0x000000000000794d */ /* 0x000fea0003800000 */
.L_x_17:
        /* <DEDUP_REMOVED lines=16> */
.L_x_24:


//--------------------- .text._Z14DEC_RotatePermPKhPhPKiS3_ --------------------------
	.section	.text._Z14DEC_RotatePermPKhPhPKiS3_,"ax",@progbits
	.align	128
        .global         _Z14DEC_RotatePermPKhPhPKiS3_
        .type           _Z14DEC_RotatePermPKhPhPKiS3_,@function
        .size           _Z14DEC_RotatePermPKhPhPKiS3_,(.L_x_25 - _Z14DEC_RotatePermPKhPhPKiS3_)
        .other          _Z14DEC_RotatePermPKhPhPKiS3_,@"STO_CUDA_ENTRY STV_DEFAULT"
_Z14DEC_RotatePermPKhPhPKiS3_:
.text._Z14DEC_RotatePermPKhPhPKiS3_:
[----:B------:R-:W-:Y:S01]  /*0000*/  LDC R1, c[0x0][0x37c] ;  /* 0x0000df00ff017b82 */ /* 0x000fe20000000800 */
[----:B------:R-:W0:Y:S07]  /*0010*/  S2R R0, SR_CTAID.Y ;  /* 0x0000000000007919 */ /* 0x000e2e0000002600 */
[----:B------:R-:W0:Y:S01]  /*0020*/  LDC.64 R4, c[0x0][0x390] ;  /* 0x0000e400ff047b82 */ /* 0x000e220000000a00 */
[----:B------:R-:W1:Y:S07]  /*0030*/  LDCU.64 UR4, c[0x0][0x358] ;  /* 0x00006b00ff0477ac */ /* 0x000e6e0008000a00 */
[----:B------:R-:W2:Y:S01]  /*0040*/  LDC R8, c[0x0][0x370] ;  /* 0x0000dc00ff087b82 */ /* 0x000ea20000000800 */
[----:B------:R-:W3:Y:S01]  /*0050*/  S2R R3, SR_CTAID.X ;  /* 0x0000000000037919 */ /* 0x000ee20000002500 */
[----:B------:R-:W4:Y:S01]  /*0060*/  LDCU.128 UR8, c[0x0][0x380] ;  /* 0x00007000ff0877ac */ /* 0x000f220008000c00 */
[----:B0-----:R-:W-:-:S06]  /*0070*/  IMAD.WIDE.U32 R4, R0, 0x4, R4 ;  /* 0x0000000400047825 */ /* 0x001fcc00078e0004 */
[----:B-1----:R-:W3:Y:S01]  /*0080*/  LDG.E.CONSTANT R4, desc[UR4][R4.64] ;  /* 0x0000000404047981 */ /* 0x002ee2000c1e9900 */
[----:B--2---:R-:W0:Y:S01]  /*0090*/  I2F.U32.RP R2, R8 ;  /* 0x0000000800027306 */ /* 0x004e220000209000 */
[----:B------:R-:W-:-:S07]  /*00a0*/  ISETP.NE.U32.AND P1, PT, R8, RZ, PT ;  /* 0x000000ff0800720c */ /* 0x000fce0003f25070 */
[----:B0-----:R-:W0:Y:S02]  /*00b0*/  MUFU.RCP R2, R2 ;  /* 0x0000000200027308 */ /* 0x001e240000001000 */
[----:B0-----:R-:W-:-:S06]  /*00c0*/  IADD3 R6, PT, PT, R2, 0xffffffe, RZ ;  /* 0x0ffffffe02067810 */ /* 0x001fcc0007ffe0ff */
[----:B------:R0:W1:Y:S02]  /*00d0*/  F2I.FTZ.U32.TRUNC.NTZ R7, R6 ;  /* 0x0000000600077305 */ /* 0x000064000021f000 */
[----:B0-----:R-:W-:Y:S02]  /*00e0*/  HFMA2 R6, -RZ, RZ, 0, 0 ;  /* 0x00000000ff067431 */ /* 0x001fe400000001ff */
[----:B-1----:R-:W-:-:S04]  /*00f0*/  IMAD.MOV R9, RZ, RZ, -R7 ;  /* 0x000000ffff097224 */ /* 0x002fc800078e0a07 */
[----:B------:R-:W-:-:S04]  /*0100*/  IMAD R9, R9, R8, RZ ;  /* 0x0000000809097224 */ /* 0x000fc800078e02ff */
[----:B------:R-:W-:-:S04]  /*0110*/  IMAD.HI.U32 R7, R7, R9, R6 ;  /* 0x0000000907077227 */ /* 0x000fc800078e0006 */
[----:B---3--:R-:W-:-:S04]  /*0120*/  IMAD.IADD R4, R4, 0x1, R3 ;  /* 0x0000000104047824 */ /* 0x008fc800078e0203 */
[----:B------:R-:W-:-:S05]  /*0130*/  IMAD.HI.U32 R7, R7, R4, RZ ;  /* 0x0000000407077227 */ /* 0x000fca00078e00ff */
[----:B------:R-:W-:-:S05]  /*0140*/  IADD3 R7, PT, PT, -R7, RZ, RZ ;  /* 0x000000ff07077210 */ /* 0x000fca0007ffe1ff */
[----:B------:R-:W-:Y:S02]  /*0150*/  IMAD R9, R8, R7, R4 ;  /* 0x0000000708097224 */ /* 0x000fe400078e0204 */
[----:B------:R-:W0:Y:S03]  /*0160*/  LDC.64 R4, c[0x0][0x398] ;  /* 0x0000e600ff047b82 */ /* 0x000e260000000a00 */
[----:B------:R-:W-:-:S13]  /*0170*/  ISETP.GE.U32.AND P0, PT, R9, R8, PT ;  /* 0x000000080900720c */ /* 0x000fda0003f06070 */
[----:B------:R-:W-:-:S05]  /*0180*/  @P0 IMAD.IADD R9, R9, 0x1, -R8 ;  /* 0x0000000109090824 */ /* 0x000fca00078e0a08 */
[----:B------:R-:W-:-:S13]  /*0190*/  ISETP.GE.U32.AND P0, PT, R9, R8, PT ;  /* 0x000000080900720c */ /* 0x000fda0003f06070 */
[-C--:B------:R-:W-:Y:S02]  /*01a0*/  @P0 IADD3 R9, PT, PT, R9, -R8.reuse, RZ ;  /* 0x8000000809090210 */ /* 0x080fe40007ffe0ff */
[----:B------:R-:W-:-:S05]  /*01b0*/  @!P1 LOP3.LUT R9, RZ, R8, RZ, 0x33, !PT ;  /* 0x00000008ff099212 */ /* 0x000fca00078e33ff */
[----:B0-----:R-:W-:-:S06]  /*01c0*/  IMAD.WIDE.U32 R4, R9, 0x4, R4 ;  /* 0x0000000409047825 */ /* 0x001fcc00078e0004 */
[----:B------:R-:W2:Y:S01]  /*01d0*/  LDG.E.CONSTANT R5, desc[UR4][R4.64] ;  /* 0x0000000404057981 */ /* 0x000ea2000c1e9900 */
[----:B------:R-:W0:Y:S01]  /*01e0*/  LDC R11, c[0x0][0x374] ;  /* 0x0000dd00ff0b7b82 */ /* 0x000e220000000800 */
[----:B------:R-:W1:Y:S01]  /*01f0*/  LDCU UR6, c[0x0][0x360] ;  /* 0x00006c00ff0677ac */ /* 0x000e620008000800 */
[----:B0-----:R-:W0:Y:S01]  /*0200*/  I2F.U32.RP R2, R11 ;  /* 0x0000000b00027306 */ /* 0x001e220000209000 */
[----:B------:R-:W-:-:S07]  /*0210*/  ISETP.NE.U32.AND P1, PT, R11, RZ, PT ;  /* 0x000000ff0b00720c */ /* 0x000fce0003f25070 */
[----:B0-----:R-:W0:Y:S02]  /*0220*/  MUFU.RCP R2, R2 ;  /* 0x0000000200027308 */ /* 0x001e240000001000 */
[----:B0-----:R-:W-:-:S06]  /*0230*/  VIADD R6, R2, 0xffffffe ;  /* 0x0ffffffe02067836 */ /* 0x001fcc0000000000 */
[----:B------:R0:W3:Y:S02]  /*0240*/  F2I.FTZ.U32.TRUNC.NTZ R7, R6 ;  /* 0x0000000600077305 */ /* 0x0000e4000021f000 */
[----:B0-----:R-:W-:Y:S01]  /*0250*/  IMAD.MOV.U32 R6, RZ, RZ, RZ ;  /* 0x000000ffff067224 */ /* 0x001fe200078e00ff */
[----:B---3--:R-:W-:-:S05]  /*0260*/  IADD3 R8, PT, PT, RZ, -R7, RZ ;  /* 0x80000007ff087210 */ /* 0x008fca0007ffe0ff */
[----:B------:R-:W-:-:S04]  /*0270*/  IMAD R13, R8, R11, RZ ;  /* 0x0000000b080d7224 */ /* 0x000fc800078e02ff */
[----:B------:R-:W-:Y:S02]  /*0280*/  IMAD.HI.U32 R8, R7, R13, R6 ;  /* 0x0000000d07087227 */ /* 0x000fe400078e0006 */
[----:B------:R-:W1:Y:S01]  /*0290*/  S2R R7, SR_TID.X ;  /* 0x0000000000077919 */ /* 0x000e620000002100 */
[----:B--2---:R-:W-:-:S05]  /*02a0*/  IADD3 R5, PT, PT, R5, R0, RZ ;  /* 0x0000000005057210 */ /* 0x004fca0007ffe0ff */
[----:B------:R-:W-:-:S04]  /*02b0*/  IMAD.HI.U32 R8, R8, R5, RZ ;  /* 0x0000000508087227 */ /* 0x000fc800078e00ff */
[----:B------:R-:W-:-:S04]  /*02c0*/  IMAD.MOV R8, RZ, RZ, -R8 ;  /* 0x000000ffff087224 */ /* 0x000fc800078e0a08 */
[----:B------:R-:W-:-:S05]  /*02d0*/  IMAD R2, R11, R8, R5 ;  /* 0x000000080b027224 */ /* 0x000fca00078e0205 */
[----:B------:R-:W-:-:S13]  /*02e0*/  ISETP.GE.U32.AND P0, PT, R2, R11, PT ;  /* 0x0000000b0200720c */ /* 0x000fda0003f06070 */
[----:B------:R-:W-:-:S04]  /*02f0*/  @P0 IADD3 R2, PT, PT, R2, -R11, RZ ;  /* 0x8000000b02020210 */ /* 0x000fc80007ffe0ff */
[----:B------:R-:W-:-:S13]  /*0300*/  ISETP.GE.U32.AND P0, PT, R2, R11, PT ;  /* 0x0000000b0200720c */ /* 0x000fda0003f06070 */
[-C--:B------:R-:W-:Y:S02]  /*0310*/  @P0 IADD3 R2, PT, PT, R2, -R11.reuse, RZ ;  /* 0x8000000b02020210 */ /* 0x080fe40007ffe0ff */
[----:B------:R-:W-:-:S05]  /*0320*/  @!P1 LOP3.LUT R2, RZ, R11, RZ, 0x33, !PT ;  /* 0x0000000bff029212 */ /* 0x000fca00078e33ff */
[----:B------:R-:W-:-:S04]  /*0330*/  IMAD R2, R9, R11, R2 ;  /* 0x0000000b09027224 */ /* 0x000fc800078e0202 */
[----:B-1----:R-:W-:-:S05]  /*0340*/  IMAD R2, R2, UR6, R7 ;  /* 0x0000000602027c24 */ /* 0x002fca000f8e0207 */
[----:B----4-:R-:W-:-:S04]  /*0350*/  IADD3 R4, P0, PT, R2, UR8, RZ ;  /* 0x0000000802047c10 */ /* 0x010fc8000ff1e0ff */
[----:B------:R-:W-:-:S06]  /*0360*/  LEA.HI.X.SX32 R5, R2, UR9, 0x1, P0 ;  /* 0x0000000902057c11 */ /* 0x000fcc00080f0eff */
[----:B------:R-:W2:Y:S01]  /*0370*/  LDG.E.U8.CONSTANT R5, desc[UR4][R4.64] ;  /* 0x0000000404057981 */ /* 0x000ea2000c1e9100 */
[----:B------:R-:W-:-:S04]  /*0380*/  IMAD R0, R3, R11, R0 ;  /* 0x0000000b03007224 */ /* 0x000fc800078e0200 */
[----:B------:R-:W-:-:S05]  /*0390*/  IMAD R0, R0, UR6, R7 ;  /* 0x0000000600007c24 */ /* 0x000fca000f8e0207 */
[----:B------:R-:W-:-:S04]  /*03a0*/  IADD3 R2, P0, PT, R0, UR10, RZ ;  /* 0x0000000a00027c10 */ /* 0x000fc8000ff1e0ff */
[----:B------:R-:W-:-:S05]  /*03b0*/  LEA.HI.X.SX32 R3, R0, UR11, 0x1, P0 ;  /* 0x0000000b00037c11 */ /* 0x000fca00080f0eff */
[----:B--2---:R-:W-:Y:S01]  /*03c0*/  STG.E.U8 desc[UR4][R2.64], R5 ;  /* 0x0000000502007986 */ /* 0x004fe2000c101104 */
[----:B------:R-:W-:Y:S05]  /*03d0*/  EXIT ;  /* 0x000000000000794d */ /* 0x000fea0003800000 */
.L_x_18:
        /* <DEDUP_REMOVED lines=10> */
.L_x_25:


//--------------------- .text._Z14ENC_RotatePermPKhPhPKiS3_ --------------------------
	.section	.text._Z14ENC_RotatePermPKhPhPKiS3_,"ax",@progbits
	.align	128
        .global         _Z14ENC_RotatePermPKhPhPKiS3_
        .type           _Z14ENC_RotatePermPKhPhPKiS3_,@function
        .size           _Z14ENC_RotatePermPKhPhPKiS3_,(.L_x_26 - _Z14ENC_RotatePermPKhPhPKiS3_)
        .other          _Z14ENC_RotatePermPKhPhPKiS3_,@"STO_CUDA_ENTRY STV_DEFAULT"
_Z14ENC_RotatePermPKhPhPKiS3_:
.text._Z14ENC_RotatePermPKhPhPKiS3_:
        /* <DEDUP_REMOVED lines=8> */
[----:B-1----:R-:W5:Y:S01]  /*0080*/  LDG.E.CONSTANT R2, desc[UR4][R2.64] ;  /* 0x0000000402027981 */ /* 0x002f62000c1e9900 */
        /* <DEDUP_REMOVED lines=8> */
[----:B------:R-:W-:Y:S01]  /*0110*/  IMAD.HI.U32 R5, R5, R7, R4 ;  /* 0x0000000705057227 */ /* 0x000fe200078e0004 */
[----:B------:R-:W0:Y:S01]  /*0120*/  S2R R15, SR_TID.X ;  /* 0x00000000000f7919 */ /* 0x000e220000002100 */
[----:B------:R-:W3:Y:S01]  /*0130*/  LDC R13, c[0x0][0x374] ;  /* 0x0000dd00ff0d7b82 */ /* 0x000ee20000000800 */
[----:B------:R-:W0:Y:S01]  /*0140*/  LDCU UR6, c[0x0][0x360] ;  /* 0x00006c00ff0677ac */ /* 0x000e220008000800 */
[----:B---3--:R-:W-:Y:S02]  /*0150*/  IMAD R4, R11, R13, R0 ;  /* 0x0000000d0b047224 */ /* 0x008fe400078e0200 */
[----:B-----5:R-:W-:-:S04]  /*0160*/  IMAD.IADD R2, R2, 0x1, R11 ;  /* 0x0000000102027824 */ /* 0x020fc800078e020b */
[----:B------:R-:W-:-:S05]  /*0170*/  IMAD.HI.U32 R5, R5, R2, RZ ;  /* 0x0000000205057227 */ /* 0x000fca00078e00ff */
[----:B------:R-:W-:-:S05]  /*0180*/  IADD3 R5, PT, PT, -R5, RZ, RZ ;  /* 0x000000ff05057210 */ /* 0x000fca0007ffe1ff */
[----:B------:R-:W-:Y:S02]  /*0190*/  IMAD R7, R8, R5, R2 ;  /* 0x0000000508077224 */ /* 0x000fe400078e0202 */
[----:B------:R-:W1:Y:S03]  /*01a0*/  LDC.64 R2, c[0x0][0x398] ;  /* 0x0000e600ff027b82 */ /* 0x000e660000000a00 */
[----:B------:R-:W-:-:S13]  /*01b0*/  ISETP.GE.U32.AND P0, PT, R7, R8, PT ;  /* 0x000000080700720c */ /* 0x000fda0003f06070 */
[----:B------:R-:W-:-:S05]  /*01c0*/  @P0 IMAD.IADD R7, R7, 0x1, -R8 ;  /* 0x0000000107070824 */ /* 0x000fca00078e0a08 */
[----:B------:R-:W-:-:S13]  /*01d0*/  ISETP.GE.U32.AND P0, PT, R7, R8, PT ;  /* 0x000000080700720c */ /* 0x000fda0003f06070 */
[-C--:B------:R-:W-:Y:S02]  /*01e0*/  @P0 IADD3 R7, PT, PT, R7, -R8.reuse, RZ ;  /* 0x8000000807070210 */ /* 0x080fe40007ffe0ff */
[----:B------:R-:W-:-:S05]  /*01f0*/  @!P1 LOP3.LUT R7, RZ, R8, RZ, 0x33, !PT ;  /* 0x00000008ff079212 */ /* 0x000fca00078e33ff */
[----:B-1----:R-:W-:-:S05]  /*0200*/  IMAD.WIDE.U32 R2, R7, 0x4, R2 ;  /* 0x0000000407027825 */ /* 0x002fca00078e0002 */
[----:B------:R1:W2:Y:S01]  /*0210*/  LDG.E.CONSTANT R9, desc[UR4][R2.64] ;  /* 0x0000000402097981 */ /* 0x0002a2000c1e9900 */
[----:B0-----:R-:W-:-:S05]  /*0220*/  IMAD R5, R4, UR6, R15 ;  /* 0x0000000604057c24 */ /* 0x001fca000f8e020f */
[----:B----4-:R-:W-:-:S04]  /*0230*/  IADD3 R4, P0, PT, R5, UR8, RZ ;  /* 0x0000000805047c10 */ /* 0x010fc8000ff1e0ff */
[----:B------:R-:W-:-:S06]  /*0240*/  LEA.HI.X.SX32 R5, R5, UR9, 0x1, P0 ;  /* 0x0000000905057c11 */ /* 0x000fcc00080f0eff */
[----:B------:R-:W3:Y:S01]  /*0250*/  LDG.E.U8.CONSTANT R5, desc[UR4][R4.64] ;  /* 0x0000000404057981 */ /* 0x000ee2000c1e9100 */
[----:B------:R-:W0:Y:S01]  /*0260*/  I2F.U32.RP R6, R13 ;  /* 0x0000000d00067306 */ /* 0x000e220000209000 */
[----:B------:R-:W-:-:S07]  /*0270*/  ISETP.NE.U32.AND P1, PT, R13, RZ, PT ;  /* 0x000000ff0d00720c */ /* 0x000fce0003f25070 */
[----:B0-----:R-:W1:Y:S02]  /*0280*/  MUFU.RCP R6, R6 ;  /* 0x0000000600067308 */ /* 0x001e640000001000 */
[----:B-1----:R-:W-:-:S06]  /*0290*/  VIADD R2, R6, 0xffffffe ;  /* 0x0ffffffe06027836 */ /* 0x002fcc0000000000 */
[----:B------:R0:W1:Y:S02]  /*02a0*/  F2I.FTZ.U32.TRUNC.NTZ R3, R2 ;  /* 0x0000000200037305 */ /* 0x000064000021f000 */
[----:B0-----:R-:W-:Y:S01]  /*02b0*/  IMAD.MOV.U32 R2, RZ, RZ, RZ ;  /* 0x000000ffff027224 */ /* 0x001fe200078e00ff */
[----:B-1----:R-:W-:-:S05]  /*02c0*/  IADD3 R8, PT, PT, RZ, -R3, RZ ;  /* 0x80000003ff087210 */ /* 0x002fca0007ffe0ff */
[----:B------:R-:W-:-:S04]  /*02d0*/  IMAD R11, R8, R13, RZ ;  /* 0x0000000d080b7224 */ /* 0x000fc800078e02ff */
[----:B------:R-:W-:Y:S01]  /*02e0*/  IMAD.HI.U32 R8, R3, R11, R2 ;  /* 0x0000000b03087227 */ /* 0x000fe200078e0002 */
        /* <DEDUP_REMOVED lines=10> */
[----:B------:R-:W-:-:S05]  /*0390*/  IMAD R0, R0, UR6, R15 ;  /* 0x0000000600007c24 */ /* 0x000fca000f8e020f */
[----:B------:R-:W-:-:S04]  /*03a0*/  IADD3 R2, P0, PT, R0, UR10, RZ ;  /* 0x0000000a00027c10 */ /* 0x000fc8000ff1e0ff */
[----:B------:R-:W-:-:S05]  /*03b0*/  LEA.HI.X.SX32 R3, R0, UR11, 0x1, P0 ;  /* 0x0000000b00037c11 */ /* 0x000fca00080f0eff */
[----:B---3--:R-:W-:Y:S01]  /*03c0*/  STG.E.U8 desc[UR4][R2.64], R5 ;  /* 0x0000000502007986 */ /* 0x008fe2000c101104 */
[----:B------:R-:W-:Y:S05]  /*03d0*/  EXIT ;  /* 0x000000000000794d */ /* 0x000fea0003800000 */
.L_x_19:
        /* <DEDUP_REMOVED lines=10> */
.L_x_26:


//--------------------- .text._Z7KWarmUpv         --------------------------
	.section	.text._Z7KWarmUpv,"ax",@progbits
	.align	128
        .global         _Z7KWarmUpv
        .type           _Z7KWarmUpv,@function
        .size           _Z7KWarmUpv,(.L_x_27 - _Z7KWarmUpv)
        .other          _Z7KWarmUpv,@"STO_CUDA_ENTRY STV_DEFAULT"
_Z7KWarmUpv:
.text._Z7KWarmUpv:
[----:B------:R-:W-:Y:S01]  /*0000*/  LDC R1, c[0x0][0x37c] ;  /* 0x0000df00ff017b82 */ /* 0x000fe20000000800 */
[----:B------:R-:W-:Y:S05]  /*0010*/  EXIT ;  /* 0x000000000000794d */ /* 0x000fea0003800000 */
.L_x_20:
        /* <DEDUP_REMOVED lines=14> */
.L_x_27:


//--------------------- .nv.shared.reserved.0     --------------------------
	.section	.nv.shared.reserved.0,"aw",@nobits
	.weak		__nv_reservedSMEM_offset_0_alias
	.size		__nv_reservedSMEM_offset_0_alias, 0, 64
	.other		__nv_reservedSMEM_offset_0_alias,@"STO_CUDA_RESERVED_SHARED STV_DEFAULT"
__nv_reservedSMEM_offset_0_alias:
	.zero		0
	.zero		64


//--------------------- .nv.constant0._Z8imageSumPhPj --------------------------
	.section	.nv.constant0._Z8imageSumPhPj,"a",@progbits
	.sectionflags	@""
	.align	4
.nv.constant0._Z8imageSumPhPj:
	.zero		912


//--------------------- .nv.constant0._Z10DEC_XOR_LRPhi --------------------------
	.section	.nv.constant0._Z10DEC_XOR_LRPhi,"a",@progbits
	.sectionflags	@""
	.align	4
.nv.constant0._Z10DEC_XOR_LRPhi:
	.zero		908


//--------------------- .nv.constant0._Z10ENC_XOR_LRPhi --------------------------
	.section	.nv.constant0._Z10ENC_XOR_LRPhi,"a",@progbits
	.sectionflags	@""
	.align	4
.nv.constant0._Z10ENC_XOR_LRPhi:
	.zero		908


//--------------------- .nv.constant0._Z7DIFF_TDPKhPhPKdS3_id --------------------------
	.section	.nv.constant0._Z7DIFF_TDPKhPhPKdS3_id,"a",@progbits
	.sectionflags	@""
	.align	4
.nv.constant0._Z7DIFF_TDPKhPhPKdS3_id:
	.zero		944


//--------------------- .nv.constant0._Z14DEC_RotatePermPKhPhPKiS3_ --------------------------
	.section	.nv.constant0._Z14DEC_RotatePermPKhPhPKiS3_,"a",@progbits
	.sectionflags	@""
	.align	4
.nv.constant0._Z14DEC_RotatePermPKhPhPKiS3_:
	.zero		928


//--------------------- .nv.constant0._Z14ENC_RotatePermPKhPhPKiS3_ --------------------------
	.section	.nv.constant0._Z14ENC_RotatePermPKhPhPKiS3_,"a",@progbits
	.sectionflags	@""
	.align	4
.nv.constant0._Z14ENC_RotatePermPKhPhPKiS3_:
	.zero		928


//--------------------- .nv.constant0._Z7KWarmUpv --------------------------
	.section	.nv.constant0._Z7KWarmUpv,"a",@progbits
	.sectionflags	@""
	.align	4
.nv.constant0._Z7KWarmUpv:
	.zero		896


//--------------------- SYMBOLS --------------------------

	.type		.nv.reservedSmem.offset0,@object
	.size		.nv.reservedSmem.offset0,0x4
